	.target	sm_90a

	.elftype	@"ET_EXEC"


//--------------------- .note.nv.tkinfo           --------------------------
	.section	.note.nv.tkinfo,"",@"SHT_NOTE"
	.sectionflags	@"SHF_NOTE_NV_TKINFO"
	.tkinfo
        /*0018*/ 	.word	0x00000002
        /*0030*/ 	.string	""
        /*0030*/ 	.string	"ptxas"
        /*0030*/ 	.string	"Cuda compilation tools, release 13.0, V13.0.88"
        /*0030*/ 	.string	"Build cuda_13.0.r13.0/compiler.36424714_0"
        /*0030*/ 	.string	"-arch sm_90a -m 64 "



//--------------------- .note.nv.cuinfo           --------------------------
	.section	.note.nv.cuinfo,"",@"SHT_NOTE"
	.sectionflags	@"SHF_NOTE_NV_CUINFO"
        /*0018*/ 	.short	0x0002
        /*001a*/ 	.short	0x005a
        /*001c*/ 	.short	0x0082
	.zero		2


//--------------------- .nv.info                  --------------------------
	.section	.nv.info,"",@"SHT_CUDA_INFO"
	.align	4


	//----- nvinfo : EIATTR_REGCOUNT
	.align		4
        /*0000*/ 	.byte	0x04, 0x2f
        /*0002*/ 	.short	(.L_12 - .L_11)
	.align		4
.L_11:
        /*0004*/ 	.word	index@(_ZN7cutlass13device_kernelINS_4gemm6kernel13GemmUniversalIN4cute5tupleIJiiiiEEENS1_10collective13CollectiveMmaINS1_40MainloopSm90TmaGmmaWarpSpecializedSparseILi4ENS5_IJNS4_1CILi2EEENSA_ILi1EEESC_EEENS1_35KernelTmaWarpSpecializedCooperativeEEENS5_IJNSA_ILi128EEESG_SG_EEENS_10bfloat16_tENS5_IJNS4_6LayoutINS5_IJiNS5_IJSB_iEEEiEEENS5_IJlNS5_IJSC_SB_EEElEEEEENSJ_INS5_IJNS5_IJNS5_IJNSA_ILi8EEESB_NSA_ILi4EEEEEEiEEENS5_IJNS5_IJNSA_ILi16EEESB_SQ_EEEiEEEiEEENS5_IJNS5_IJNS5_IJSG_ST_NSA_ILi2048EEEEEENSA_ILi8192EEEEEENS5_IJNS5_IJSC_NSA_ILi1024EEENSA_ILi32EEEEEElEEElEEEEEEEESI_NS5_IJlSC_lEEENS4_8TiledMMAINS4_8MMA_AtomIJNS4_4SM904GMMA6SPARSE29GMMA_64x128x32_F32BF16BF16_SSILNS1C_5MajorE0ELS1F_0ELNS1C_7ScaleInE1ELS1G_1ELNS1C_9SparseSelE0EEEEEENSJ_ISD_NS5_IJSC_NSA_ILi0EEES1K_EEEEENS5_IJNS4_10UnderscoreES1N_S1N_EEEEENS4_13SM90_TMA_LOADENS4_14ComposedLayoutINS4_7SwizzleILi3ELi4ELi3EEENS4_25smem_sparse_ptr_flag_bitsILi2ELi16EEENSJ_INS5_IJNS5_IJSC_SP_EEENS5_IJSB_NSA_ILi64EEEEEEEEENS5_IJNS5_IJS1K_SG_EEESM_EEEEEEEvNS4_8identityENS4_23SM90_TMA_LOAD_MULTICASTENS1R_IS1T_NS4_18smem_ptr_flag_bitsILi16EEENSJ_INS5_IJSP_S1X_EEENS5_IJS1X_SC_EEEEEEEvS24_EENS_8epilogue10collective6detail29Sm90TmaWarpSpecializedAdapterINS2E_15DefaultEpilogueIfNS5_IJSC_llEEES2I_NS2D_6thread17LinearCombinationIfLi1EffLNS2J_9ScaleType4KindE0ELNS_15FloatRoundStyleE2EfEENS1_15EpilogueDefaultEEEEEvvEEEEvNT_6ParamsE)
        /*0008*/ 	.word	0x000000a8


	//----- nvinfo : EIATTR_FRAME_SIZE
	.align		4
.L_12:
        /*000c*/ 	.byte	0x04, 0x11
        /*000e*/ 	.short	(.L_14 - .L_13)
	.align		4
.L_13:
        /*0010*/ 	.word	index@(_ZN7cutlass13device_kernelINS_4gemm6kernel13GemmUniversalIN4cute5tupleIJiiiiEEENS1_10collective13CollectiveMmaINS1_40MainloopSm90TmaGmmaWarpSpecializedSparseILi4ENS5_IJNS4_1CILi2EEENSA_ILi1EEESC_EEENS1_35KernelTmaWarpSpecializedCooperativeEEENS5_IJNSA_ILi128EEESG_SG_EEENS_10bfloat16_tENS5_IJNS4_6LayoutINS5_IJiNS5_IJSB_iEEEiEEENS5_IJlNS5_IJSC_SB_EEElEEEEENSJ_INS5_IJNS5_IJNS5_IJNSA_ILi8EEESB_NSA_ILi4EEEEEEiEEENS5_IJNS5_IJNSA_ILi16EEESB_SQ_EEEiEEEiEEENS5_IJNS5_IJNS5_IJSG_ST_NSA_ILi2048EEEEEENSA_ILi8192EEEEEENS5_IJNS5_IJSC_NSA_ILi1024EEENSA_ILi32EEEEEElEEElEEEEEEEESI_NS5_IJlSC_lEEENS4_8TiledMMAINS4_8MMA_AtomIJNS4_4SM904GMMA6SPARSE29GMMA_64x128x32_F32BF16BF16_SSILNS1C_5MajorE0ELS1F_0ELNS1C_7ScaleInE1ELS1G_1ELNS1C_9SparseSelE0EEEEEENSJ_ISD_NS5_IJSC_NSA_ILi0EEES1K_EEEEENS5_IJNS4_10UnderscoreES1N_S1N_EEEEENS4_13SM90_TMA_LOADENS4_14ComposedLayoutINS4_7SwizzleILi3ELi4ELi3EEENS4_25smem_sparse_ptr_flag_bitsILi2ELi16EEENSJ_INS5_IJNS5_IJSC_SP_EEENS5_IJSB_NSA_ILi64EEEEEEEEENS5_IJNS5_IJS1K_SG_EEESM_EEEEEEEvNS4_8identityENS4_23SM90_TMA_LOAD_MULTICASTENS1R_IS1T_NS4_18smem_ptr_flag_bitsILi16EEENSJ_INS5_IJSP_S1X_EEENS5_IJS1X_SC_EEEEEEEvS24_EENS_8epilogue10collective6detail29Sm90TmaWarpSpecializedAdapterINS2E_15DefaultEpilogueIfNS5_IJSC_llEEES2I_NS2D_6thread17LinearCombinationIfLi1EffLNS2J_9ScaleType4KindE0ELNS_15FloatRoundStyleE2EfEENS1_15EpilogueDefaultEEEEEvvEEEEvNT_6ParamsE)
        /*0014*/ 	.word	0x00000000


	//----- nvinfo : EIATTR_MIN_STACK_SIZE
	.align		4
.L_14:
        /*0018*/ 	.byte	0x04, 0x12
        /*001a*/ 	.short	(.L_16 - .L_15)
	.align		4
.L_15:
        /*001c*/ 	.word	index@(_ZN7cutlass13device_kernelINS_4gemm6kernel13GemmUniversalIN4cute5tupleIJiiiiEEENS1_10collective13CollectiveMmaINS1_40MainloopSm90TmaGmmaWarpSpecializedSparseILi4ENS5_IJNS4_1CILi2EEENSA_ILi1EEESC_EEENS1_35KernelTmaWarpSpecializedCooperativeEEENS5_IJNSA_ILi128EEESG_SG_EEENS_10bfloat16_tENS5_IJNS4_6LayoutINS5_IJiNS5_IJSB_iEEEiEEENS5_IJlNS5_IJSC_SB_EEElEEEEENSJ_INS5_IJNS5_IJNS5_IJNSA_ILi8EEESB_NSA_ILi4EEEEEEiEEENS5_IJNS5_IJNSA_ILi16EEESB_SQ_EEEiEEEiEEENS5_IJNS5_IJNS5_IJSG_ST_NSA_ILi2048EEEEEENSA_ILi8192EEEEEENS5_IJNS5_IJSC_NSA_ILi1024EEENSA_ILi32EEEEEElEEElEEEEEEEESI_NS5_IJlSC_lEEENS4_8TiledMMAINS4_8MMA_AtomIJNS4_4SM904GMMA6SPARSE29GMMA_64x128x32_F32BF16BF16_SSILNS1C_5MajorE0ELS1F_0ELNS1C_7ScaleInE1ELS1G_1ELNS1C_9SparseSelE0EEEEEENSJ_ISD_NS5_IJSC_NSA_ILi0EEES1K_EEEEENS5_IJNS4_10UnderscoreES1N_S1N_EEEEENS4_13SM90_TMA_LOADENS4_14ComposedLayoutINS4_7SwizzleILi3ELi4ELi3EEENS4_25smem_sparse_ptr_flag_bitsILi2ELi16EEENSJ_INS5_IJNS5_IJSC_SP_EEENS5_IJSB_NSA_ILi64EEEEEEEEENS5_IJNS5_IJS1K_SG_EEESM_EEEEEEEvNS4_8identityENS4_23SM90_TMA_LOAD_MULTICASTENS1R_IS1T_NS4_18smem_ptr_flag_bitsILi16EEENSJ_INS5_IJSP_S1X_EEENS5_IJS1X_SC_EEEEEEEvS24_EENS_8epilogue10collective6detail29Sm90TmaWarpSpecializedAdapterINS2E_15DefaultEpilogueIfNS5_IJSC_llEEES2I_NS2D_6thread17LinearCombinationIfLi1EffLNS2J_9ScaleType4KindE0ELNS_15FloatRoundStyleE2EfEENS1_15EpilogueDefaultEEEEEvvEEEEvNT_6ParamsE)
        /*0020*/ 	.word	0x00000000
.L_16:


//--------------------- .nv.compat                --------------------------
	.section	.nv.compat,"",@"SHT_CUDA_COMPAT_INFO"
	.align	4
        /*0000*/ 	.byte	0x02, 0x09, 0x01, 0x00, 0x02, 0x02, 0x04, 0x00, 0x02, 0x05, 0x05, 0x00, 0x03, 0x07, 0x01, 0x01
        /*0010*/ 	.byte	0x02, 0x03, 0x01, 0x00, 0x02, 0x06, 0x01, 0x00, 0x04, 0x0b, 0x08, 0x00, 0x00, 0x00, 0x00, 0x00
        /*0020*/ 	.byte	0x00, 0x00, 0x00, 0x00


//--------------------- .nv.info._ZN7cutlass13device_kernelINS_4gemm6kernel13GemmUniversalIN4cute5tupleIJiiiiEEENS1_10collective13CollectiveMmaINS1_40MainloopSm90TmaGmmaWarpSpecializedSparseILi4ENS5_IJNS4_1CILi2EEENSA_ILi1EEESC_EEENS1_35KernelTmaWarpSpecializedCooperativeEEENS5_IJNSA_ILi128EEESG_SG_EEENS_10bfloat16_tENS5_IJNS4_6LayoutINS5_IJiNS5_IJSB_iEEEiEEENS5_IJlNS5_IJSC_SB_EEElEEEEENSJ_INS5_IJNS5_IJNS5_IJNSA_ILi8EEESB_NSA_ILi4EEEEEEiEEENS5_IJNS5_IJNSA_ILi16EEESB_SQ_EEEiEEEiEEENS5_IJNS5_IJNS5_IJSG_ST_NSA_ILi2048EEEEEENSA_ILi8192EEEEEENS5_IJNS5_IJSC_NSA_ILi1024EEENSA_ILi32EEEEEElEEElEEEEEEEESI_NS5_IJlSC_lEEENS4_8TiledMMAINS4_8MMA_AtomIJNS4_4SM904GMMA6SPARSE29GMMA_64x128x32_F32BF16BF16_SSILNS1C_5MajorE0ELS1F_0ELNS1C_7ScaleInE1ELS1G_1ELNS1C_9SparseSelE0EEEEEENSJ_ISD_NS5_IJSC_NSA_ILi0EEES1K_EEEEENS5_IJNS4_10UnderscoreES1N_S1N_EEEEENS4_13SM90_TMA_LOADENS4_14ComposedLayoutINS4_7SwizzleILi3ELi4ELi3EEENS4_25smem_sparse_ptr_flag_bitsILi2ELi16EEENSJ_INS5_IJNS5_IJSC_SP_EEENS5_IJSB_NSA_ILi64EEEEEEEEENS5_IJNS5_IJS1K_SG_EEESM_EEEEEEEvNS4_8identityENS4_23SM90_TMA_LOAD_MULTICASTENS1R_IS1T_NS4_18smem_ptr_flag_bitsILi16EEENSJ_INS5_IJSP_S1X_EEENS5_IJS1X_SC_EEEEEEEvS24_EENS_8epilogue10collective6detail29Sm90TmaWarpSpecializedAdapterINS2E_15DefaultEpilogueIfNS5_IJSC_llEEES2I_NS2D_6thread17LinearCombinationIfLi1EffLNS2J_9ScaleType4KindE0ELNS_15FloatRoundStyleE2EfEENS1_15EpilogueDefaultEEEEEvvEEEEvNT_6ParamsE --------------------------
	.section	.nv.info._ZN7cutlass13device_kernelINS_4gemm6kernel13GemmUniversalIN4cute5tupleIJiiiiEEENS1_10collective13CollectiveMmaINS1_40MainloopSm90TmaGmmaWarpSpecializedSparseILi4ENS5_IJNS4_1CILi2EEENSA_ILi1EEESC_EEENS1_35KernelTmaWarpSpecializedCooperativeEEENS5_IJNSA_ILi128EEESG_SG_EEENS_10bfloat16_tENS5_IJNS4_6LayoutINS5_IJiNS5_IJSB_iEEEiEEENS5_IJlNS5_IJSC_SB_EEElEEEEENSJ_INS5_IJNS5_IJNS5_IJNSA_ILi8EEESB_NSA_ILi4EEEEEEiEEENS5_IJNS5_IJNSA_ILi16EEESB_SQ_EEEiEEEiEEENS5_IJNS5_IJNS5_IJSG_ST_NSA_ILi2048EEEEEENSA_ILi8192EEEEEENS5_IJNS5_IJSC_NSA_ILi1024EEENSA_ILi32EEEEEElEEElEEEEEEEESI_NS5_IJlSC_lEEENS4_8TiledMMAINS4_8MMA_AtomIJNS4_4SM904GMMA6SPARSE29GMMA_64x128x32_F32BF16BF16_SSILNS1C_5MajorE0ELS1F_0ELNS1C_7ScaleInE1ELS1G_1ELNS1C_9SparseSelE0EEEEEENSJ_ISD_NS5_IJSC_NSA_ILi0EEES1K_EEEEENS5_IJNS4_10UnderscoreES1N_S1N_EEEEENS4_13SM90_TMA_LOADENS4_14ComposedLayoutINS4_7SwizzleILi3ELi4ELi3EEENS4_25smem_sparse_ptr_flag_bitsILi2ELi16EEENSJ_INS5_IJNS5_IJSC_SP_EEENS5_IJSB_NSA_ILi64EEEEEEEEENS5_IJNS5_IJS1K_SG_EEESM_EEEEEEEvNS4_8identityENS4_23SM90_TMA_LOAD_MULTICASTENS1R_IS1T_NS4_18smem_ptr_flag_bitsILi16EEENSJ_INS5_IJSP_S1X_EEENS5_IJS1X_SC_EEEEEEEvS24_EENS_8epilogue10collective6detail29Sm90TmaWarpSpecializedAdapterINS2E_15DefaultEpilogueIfNS5_IJSC_llEEES2I_NS2D_6thread17LinearCombinationIfLi1EffLNS2J_9ScaleType4KindE0ELNS_15FloatRoundStyleE2EfEENS1_15EpilogueDefaultEEEEEvvEEEEvNT_6ParamsE,"",@"SHT_CUDA_INFO"
	.sectionflags	@""
	.align	4


	//----- nvinfo : EIATTR_CUDA_API_VERSION
	.align		4
        /*0000*/ 	.byte	0x04, 0x37
        /*0002*/ 	.short	(.L_18 - .L_17)
.L_17:
        /*0004*/ 	.word	0x00000082


	//----- nvinfo : EIATTR_KPARAM_INFO
	.align		4
.L_18:
        /*0008*/ 	.byte	0x04, 0x17
        /*000a*/ 	.short	(.L_20 - .L_19)
.L_19:
        /*000c*/ 	.word	0x00000000
        /*0010*/ 	.short	0x0000
        /*0012*/ 	.short	0x0070
        /*0014*/ 	.byte	0x00, 0xf0, 0x01, 0x14


	//----- nvinfo : EIATTR_SPARSE_MMA_MASK
	.align		4
.L_20:
        /*0018*/ 	.byte	0x03, 0x50
        /*001a*/ 	.short	0x0002


	//----- nvinfo : EIATTR_MAXREG_COUNT
	.align		4
        /*001c*/ 	.byte	0x03, 0x1b
        /*001e*/ 	.short	0x00a8


	//----- nvinfo : EIATTR_NUM_BARRIERS
	.align		4
        /*0020*/ 	.byte	0x02, 0x4c
        /*0022*/ 	.byte	0x01
	.zero		1


	//----- nvinfo : EIATTR_MERCURY_ISA_VERSION
	.align		4
        /*0024*/ 	.byte	0x03, 0x5f
        /*0026*/ 	.short	0x0101


	//----- nvinfo : EIATTR_INT_WARP_WIDE_INSTR_OFFSETS
	.align		4
        /*0028*/ 	.byte	0x04, 0x31
        /*002a*/ 	.short	(.L_22 - .L_21)


	//   ....[0]....
.L_21:
        /*002c*/ 	.word	0x000004e0


	//   ....[1]....
        /*0030*/ 	.word	0x00000500


	//   ....[2]....
        /*0034*/ 	.word	0x000006b0


	//----- nvinfo : EIATTR_COOP_GROUP_MASK_REGIDS
	.align		4
.L_22:
        /*0038*/ 	.byte	0x04, 0x29
        /*003a*/ 	.short	(.L_24 - .L_23)


	//   ....[0]....
.L_23:
        /*003c*/ 	.word	0xffffffff


	//   ....[1]....
        /*0040*/ 	.word	0xffffffff


	//   ....[2]....
        /*0044*/ 	.word	0xffffffff


	//   ....[3]....
        /*0048*/ 	.word	0xffffffff


	//   ....[4]....
        /*004c*/ 	.word	0xffffffff


	//   ....[5]....
        /*0050*/ 	.word	0xffffffff


	//----- nvinfo : EIATTR_COOP_GROUP_INSTR_OFFSETS
	.align		4
.L_24:
        /*0054*/ 	.byte	0x04, 0x28
        /*0056*/ 	.short	(.L_26 - .L_25)


	//   ....[0]....
.L_25:
        /*0058*/ 	.word	0x00000060


	//   ....[1]....
        /*005c*/ 	.word	0x00000070


	//   ....[2]....
        /*0060*/ 	.word	0x00000160


	//   ....[3]....
        /*0064*/ 	.word	0x00000310


	//   ....[4]....
        /*0068*/ 	.word	0x00000820


	//   ....[5]....
        /*006c*/ 	.word	0x00001510


	//----- nvinfo : EIATTR_REG_RECONFIG
	.align		4
.L_26:
        /*0070*/ 	.byte	0x01, 0x54
	.zero		2


	//----- nvinfo : EIATTR_MBARRIER_INSTR_OFFSETS
	.align		4
        /*0074*/ 	.byte	0x04, 0x39
        /*0076*/ 	.short	(.L_28 - .L_27)


	//   ....[0]....
.L_27:
        /*0078*/ 	.word	0x00000260
        /*007c*/ 	.word	0x000000ff
        /*0080*/ 	.word	0x00000000
        /*0084*/ 	.short	0x0100
        /*0086*/ 	.byte	0x08
	.zero		1


	//   ....[1]....
        /*0088*/ 	.word	0x00000270
        /*008c*/ 	.word	0x000000ff
        /*0090*/ 	.word	0x00000020
        /*0094*/ 	.short	0x0100
        /*0096*/ 	.byte	0x08
	.zero		1


	//   ....[2]....
        /*0098*/ 	.word	0x00000280
        /*009c*/ 	.word	0x000000ff
        /*00a0*/ 	.word	0x00000008
        /*00a4*/ 	.short	0x0100
        /*00a6*/ 	.byte	0x08
	.zero		1


	//   ....[3]....
        /*00a8*/ 	.word	0x00000290
        /*00ac*/ 	.word	0x000000ff
        /*00b0*/ 	.word	0x00000028
        /*00b4*/ 	.short	0x0100
        /*00b6*/ 	.byte	0x08
	.zero		1


	//   ....[4]....
        /*00b8*/ 	.word	0x000002a0
        /*00bc*/ 	.word	0x000000ff
        /*00c0*/ 	.word	0x00000010
        /*00c4*/ 	.short	0x0100
        /*00c6*/ 	.byte	0x08
	.zero		1


	//   ....[5]....
        /*00c8*/ 	.word	0x000002b0
        /*00cc*/ 	.word	0x000000ff
        /*00d0*/ 	.word	0x00000030
        /*00d4*/ 	.short	0x0100
        /*00d6*/ 	.byte	0x08
	.zero		1


	//   ....[6]....
        /*00d8*/ 	.word	0x000002c0
        /*00dc*/ 	.word	0x000000ff
        /*00e0*/ 	.word	0x00000018
        /*00e4*/ 	.short	0x0100
        /*00e6*/ 	.byte	0x08
	.zero		1


	//   ....[7]....
        /*00e8*/ 	.word	0x000002d0
        /*00ec*/ 	.word	0x000000ff
        /*00f0*/ 	.word	0x00000038
        /*00f4*/ 	.short	0x0100
        /*00f6*/ 	.byte	0x08
	.zero		1


	//   ....[8]....
        /*00f8*/ 	.word	0x00000740
        /*00fc*/ 	.word	0x000000ff
        /*0100*/ 	.word	0x00000050
        /*0104*/ 	.short	0x0100
        /*0106*/ 	.byte	0x06
	.zero		1


	//   ....[9]....
        /*0108*/ 	.word	0x000007b0
        /*010c*/ 	.word	0x000000ff
        /*0110*/ 	.word	0x00000058
        /*0114*/ 	.short	0x0100
        /*0116*/ 	.byte	0x06
	.zero		1


	//   ....[10]....
        /*0118*/ 	.word	0x000018d0
        /*011c*/ 	.word	0x000000ff
        /*0120*/ 	.word	0x00000000
        /*0124*/ 	.short	0x010a
        /*0126*/ 	.byte	0x08
	.zero		1


	//   ....[11]....
        /*0128*/ 	.word	0x00001910
        /*012c*/ 	.word	0x000000ff
        /*0130*/ 	.word	0x00000000
        /*0134*/ 	.short	0x010a
        /*0136*/ 	.byte	0x08
	.zero		1


	//   ....[12]....
        /*0138*/ 	.word	0x00001b80
        /*013c*/ 	.word	0x0000005d
        /*0140*/ 	.word	0x00000000
        /*0144*/ 	.short	0x0101
        /*0146*/ 	.byte	0x3f
	.zero		1


	//   ....[13]....
        /*0148*/ 	.word	0x00007670
        /*014c*/ 	.word	0x00000015
        /*0150*/ 	.word	0x00000020
        /*0154*/ 	.short	0x010a
        /*0156*/ 	.byte	0x3f
	.zero		1


	//   ....[14]....
        /*0158*/ 	.word	0x00007b40
        /*015c*/ 	.word	0x00000005
        /*0160*/ 	.word	0x00000058
        /*0164*/ 	.short	0x0101
        /*0166*/ 	.byte	0x3f
	.zero		1


	//   ....[15]....
        /*0168*/ 	.word	0x00008250
        /*016c*/ 	.word	0x00000005
        /*0170*/ 	.word	0x00000000
        /*0174*/ 	.short	0x010a
        /*0176*/ 	.byte	0x3f
	.zero		1


	//   ....[16]....
        /*0178*/ 	.word	0x000082d0
        /*017c*/ 	.word	0x00000007
        /*0180*/ 	.word	0x00000000
        /*0184*/ 	.short	0x010a
        /*0186*/ 	.byte	0x3f
	.zero		1


	//   ....[17]....
        /*0188*/ 	.word	0x00008360
        /*018c*/ 	.word	0x00000006
        /*0190*/ 	.word	0x00000000
        /*0194*/ 	.short	0x010a
        /*0196*/ 	.byte	0x3f
	.zero		1


	//   ....[18]....
        /*0198*/ 	.word	0x000083f0
        /*019c*/ 	.word	0x00000003
        /*01a0*/ 	.word	0x00000000
        /*01a4*/ 	.short	0x010a
        /*01a6*/ 	.byte	0x3f
	.zero		1


	//   ....[19]....
        /*01a8*/ 	.word	0x00008460
        /*01ac*/ 	.word	0x0000005d
        /*01b0*/ 	.word	0x00000000
        /*01b4*/ 	.short	0x010a
        /*01b6*/ 	.byte	0x3f
	.zero		1


	//   ....[20]....
        /*01b8*/ 	.word	0x00008530
        /*01bc*/ 	.word	0x00000015
        /*01c0*/ 	.word	0x00000020
        /*01c4*/ 	.short	0x010a
        /*01c6*/ 	.byte	0x3f
	.zero		1


	//   ....[21]....
        /*01c8*/ 	.word	0x00008600
        /*01cc*/ 	.word	0x00000005
        /*01d0*/ 	.word	0x00000000
        /*01d4*/ 	.short	0x010a
        /*01d6*/ 	.byte	0x3f
	.zero		1


	//   ....[22]....
        /*01d8*/ 	.word	0x00008650
        /*01dc*/ 	.word	0x00000007
        /*01e0*/ 	.word	0x00000000
        /*01e4*/ 	.short	0x010a
        /*01e6*/ 	.byte	0x3f
	.zero		1


	//   ....[23]....
        /*01e8*/ 	.word	0x000086a0
        /*01ec*/ 	.word	0x00000006
        /*01f0*/ 	.word	0x00000000
        /*01f4*/ 	.short	0x010a
        /*01f6*/ 	.byte	0x3f
	.zero		1


	//----- nvinfo : EIATTR_NUM_MBARRIERS
	.align		4
.L_28:
        /*01f8*/ 	.byte	0x03, 0x38
        /*01fa*/ 	.short	0x000a


	//----- nvinfo : EIATTR_EXIT_INSTR_OFFSETS
	.align		4
        /*01fc*/ 	.byte	0x04, 0x1c
        /*01fe*/ 	.short	(.L_30 - .L_29)


	//   ....[0]....
.L_29:
        /*0200*/ 	.word	0x000009f0


	//   ....[1]....
        /*0204*/ 	.word	0x000011d0


	//   ....[2]....
        /*0208*/ 	.word	0x00006dd0


	//   ....[3]....
        /*020c*/ 	.word	0x00007330


	//   ....[4]....
        /*0210*/ 	.word	0x00008440


	//----- nvinfo : EIATTR_MAX_THREADS
	.align		4
.L_30:
        /*0214*/ 	.byte	0x04, 0x05
        /*0216*/ 	.short	(.L_32 - .L_31)
.L_31:
        /*0218*/ 	.word	0x00000180
        /*021c*/ 	.word	0x00000001
        /*0220*/ 	.word	0x00000001


	//----- nvinfo : EIATTR_CRS_STACK_SIZE
	.align		4
.L_32:
        /*0224*/ 	.byte	0x04, 0x1e
        /*0226*/ 	.short	(.L_34 - .L_33)
.L_33:
        /*0228*/ 	.word	0x00000000


	//----- nvinfo : EIATTR_CBANK_PARAM_SIZE
	.align		4
.L_34:
        /*022c*/ 	.byte	0x03, 0x19
        /*022e*/ 	.short	0x0570


	//----- nvinfo : EIATTR_PARAM_CBANK
	.align		4
        /*0230*/ 	.byte	0x04, 0x0a
        /*0232*/ 	.short	(.L_36 - .L_35)
	.align		4
.L_35:
        /*0234*/ 	.word	index@(.nv.constant0._ZN7cutlass13device_kernelINS_4gemm6kernel13GemmUniversalIN4cute5tupleIJiiiiEEENS1_10collective13CollectiveMmaINS1_40MainloopSm90TmaGmmaWarpSpecializedSparseILi4ENS5_IJNS4_1CILi2EEENSA_ILi1EEESC_EEENS1_35KernelTmaWarpSpecializedCooperativeEEENS5_IJNSA_ILi128EEESG_SG_EEENS_10bfloat16_tENS5_IJNS4_6LayoutINS5_IJiNS5_IJSB_iEEEiEEENS5_IJlNS5_IJSC_SB_EEElEEEEENSJ_INS5_IJNS5_IJNS5_IJNSA_ILi8EEESB_NSA_ILi4EEEEEEiEEENS5_IJNS5_IJNSA_ILi16EEESB_SQ_EEEiEEEiEEENS5_IJNS5_IJNS5_IJSG_ST_NSA_ILi2048EEEEEENSA_ILi8192EEEEEENS5_IJNS5_IJSC_NSA_ILi1024EEENSA_ILi32EEEEEElEEElEEEEEEEESI_NS5_IJlSC_lEEENS4_8TiledMMAINS4_8MMA_AtomIJNS4_4SM904GMMA6SPARSE29GMMA_64x128x32_F32BF16BF16_SSILNS1C_5MajorE0ELS1F_0ELNS1C_7ScaleInE1ELS1G_1ELNS1C_9SparseSelE0EEEEEENSJ_ISD_NS5_IJSC_NSA_ILi0EEES1K_EEEEENS5_IJNS4_10UnderscoreES1N_S1N_EEEEENS4_13SM90_TMA_LOADENS4_14ComposedLayoutINS4_7SwizzleILi3ELi4ELi3EEENS4_25smem_sparse_ptr_flag_bitsILi2ELi16EEENSJ_INS5_IJNS5_IJSC_SP_EEENS5_IJSB_NSA_ILi64EEEEEEEEENS5_IJNS5_IJS1K_SG_EEESM_EEEEEEEvNS4_8identityENS4_23SM90_TMA_LOAD_MULTICASTENS1R_IS1T_NS4_18smem_ptr_flag_bitsILi16EEENSJ_INS5_IJSP_S1X_EEENS5_IJS1X_SC_EEEEEEEvS24_EENS_8epilogue10collective6detail29Sm90TmaWarpSpecializedAdapterINS2E_15DefaultEpilogueIfNS5_IJSC_llEEES2I_NS2D_6thread17LinearCombinationIfLi1EffLNS2J_9ScaleType4KindE0ELNS_15FloatRoundStyleE2EfEENS1_15EpilogueDefaultEEEEEvvEEEEvNT_6ParamsE)
        /*0238*/ 	.short	0x0210
        /*023a*/ 	.short	0x0570


	//----- nvinfo : EIATTR_SW_WAR
	.align		4
.L_36:
        /*023c*/ 	.byte	0x04, 0x36
        /*023e*/ 	.short	(.L_38 - .L_37)
.L_37:
        /*0240*/ 	.word	0x00000008
.L_38:


//--------------------- .nv.callgraph             --------------------------
	.section	.nv.callgraph,"",@"SHT_CUDA_CALLGRAPH"
	.align	4
	.sectionentsize	8
	.align		4
        /*0000*/ 	.word	0x00000000
	.align		4
        /*0004*/ 	.word	0xffffffff
	.align		4
        /*0008*/ 	.word	0x00000000
	.align		4
        /*000c*/ 	.word	0xfffffffe
	.align		4
        /*0010*/ 	.word	0x00000000
	.align		4
        /*0014*/ 	.word	0xfffffffd
	.align		4
        /*0018*/ 	.word	0x00000000
	.align		4
        /*001c*/ 	.word	0xfffffffc


//--------------------- .nv.constant4             --------------------------
	.section	.nv.constant4,"a",@progbits
	.align	8
	.align		8
.nv.constant4:
        /*0000*/ 	.dword	_ZN39_INTERNAL_2f8a9d50_4_k_cu_855e4e58_27364cuda3std3__45__cpo5beginE
	.align		8
        /*0008*/ 	.dword	_ZN39_INTERNAL_2f8a9d50_4_k_cu_855e4e58_27364cuda3std3__45__cpo3endE
	.align		8
        /*0010*/ 	.dword	_ZN39_INTERNAL_2f8a9d50_4_k_cu_855e4e58_27364cuda3std3__45__cpo6cbeginE
	.align		8
        /*0018*/ 	.dword	_ZN39_INTERNAL_2f8a9d50_4_k_cu_855e4e58_27364cuda3std3__45__cpo4cendE
	.align		8
        /*0020*/ 	.dword	_ZN39_INTERNAL_2f8a9d50_4_k_cu_855e4e58_27364cuda3std3__441_GLOBAL__N__2f8a9d50_4_k_cu_855e4e58_27366ignoreE
	.align		8
        /*0028*/ 	.dword	_ZN39_INTERNAL_2f8a9d50_4_k_cu_855e4e58_27364cuda3std3__419piecewise_constructE
	.align		8
        /*0030*/ 	.dword	_ZN39_INTERNAL_2f8a9d50_4_k_cu_855e4e58_27364cuda3std3__48in_placeE
	.align		8
        /*0038*/ 	.dword	_ZN39_INTERNAL_2f8a9d50_4_k_cu_855e4e58_27364cuda3std6ranges3__45__cpo4swapE
	.align		8
        /*0040*/ 	.dword	_ZN39_INTERNAL_2f8a9d50_4_k_cu_855e4e58_27364cuda3std6ranges3__45__cpo9iter_moveE
	.align		8
        /*0048*/ 	.dword	_ZN39_INTERNAL_2f8a9d50_4_k_cu_855e4e58_27364cute7productE
	.align		8
        /*0050*/ 	.dword	_ZN39_INTERNAL_2f8a9d50_4_k_cu_855e4e58_27364cute1_E


//--------------------- .text._ZN7cutlass13device_kernelINS_4gemm6kernel13GemmUniversalIN4cute5tupleIJiiiiEEENS1_10collective13CollectiveMmaINS1_40MainloopSm90TmaGmmaWarpSpecializedSparseILi4ENS5_IJNS4_1CILi2EEENSA_ILi1EEESC_EEENS1_35KernelTmaWarpSpecializedCooperativeEEENS5_IJNSA_ILi128EEESG_SG_EEENS_10bfloat16_tENS5_IJNS4_6LayoutINS5_IJiNS5_IJSB_iEEEiEEENS5_IJlNS5_IJSC_SB_EEElEEEEENSJ_INS5_IJNS5_IJNS5_IJNSA_ILi8EEESB_NSA_ILi4EEEEEEiEEENS5_IJNS5_IJNSA_ILi16EEESB_SQ_EEEiEEEiEEENS5_IJNS5_IJNS5_IJSG_ST_NSA_ILi2048EEEEEENSA_ILi8192EEEEEENS5_IJNS5_IJSC_NSA_ILi1024EEENSA_ILi32EEEEEElEEElEEEEEEEESI_NS5_IJlSC_lEEENS4_8TiledMMAINS4_8MMA_AtomIJNS4_4SM904GMMA6SPARSE29GMMA_64x128x32_F32BF16BF16_SSILNS1C_5MajorE0ELS1F_0ELNS1C_7ScaleInE1ELS1G_1ELNS1C_9SparseSelE0EEEEEENSJ_ISD_NS5_IJSC_NSA_ILi0EEES1K_EEEEENS5_IJNS4_10UnderscoreES1N_S1N_EEEEENS4_13SM90_TMA_LOADENS4_14ComposedLayoutINS4_7SwizzleILi3ELi4ELi3EEENS4_25smem_sparse_ptr_flag_bitsILi2ELi16EEENSJ_INS5_IJNS5_IJSC_SP_EEENS5_IJSB_NSA_ILi64EEEEEEEEENS5_IJNS5_IJS1K_SG_EEESM_EEEEEEEvNS4_8identityENS4_23SM90_TMA_LOAD_MULTICASTENS1R_IS1T_NS4_18smem_ptr_flag_bitsILi16EEENSJ_INS5_IJSP_S1X_EEENS5_IJS1X_SC_EEEEEEEvS24_EENS_8epilogue10collective6detail29Sm90TmaWarpSpecializedAdapterINS2E_15DefaultEpilogueIfNS5_IJSC_llEEES2I_NS2D_6thread17LinearCombinationIfLi1EffLNS2J_9ScaleType4KindE0ELNS_15FloatRoundStyleE2EfEENS1_15EpilogueDefaultEEEEEvvEEEEvNT_6ParamsE --------------------------
	.section	.text._ZN7cutlass13device_kernelINS_4gemm6kernel13GemmUniversalIN4cute5tupleIJiiiiEEENS1_10collective13CollectiveMmaINS1_40MainloopSm90TmaGmmaWarpSpecializedSparseILi4ENS5_IJNS4_1CILi2EEENSA_ILi1EEESC_EEENS1_35KernelTmaWarpSpecializedCooperativeEEENS5_IJNSA_ILi128EEESG_SG_EEENS_10bfloat16_tENS5_IJNS4_6LayoutINS5_IJiNS5_IJSB_iEEEiEEENS5_IJlNS5_IJSC_SB_EEElEEEEENSJ_INS5_IJNS5_IJNS5_IJNSA_ILi8EEESB_NSA_ILi4EEEEEEiEEENS5_IJNS5_IJNSA_ILi16EEESB_SQ_EEEiEEEiEEENS5_IJNS5_IJNS5_IJSG_ST_NSA_ILi2048EEEEEENSA_ILi8192EEEEEENS5_IJNS5_IJSC_NSA_ILi1024EEENSA_ILi32EEEEEElEEElEEEEEEEESI_NS5_IJlSC_lEEENS4_8TiledMMAINS4_8MMA_AtomIJNS4_4SM904GMMA6SPARSE29GMMA_64x128x32_F32BF16BF16_SSILNS1C_5MajorE0ELS1F_0ELNS1C_7ScaleInE1ELS1G_1ELNS1C_9SparseSelE0EEEEEENSJ_ISD_NS5_IJSC_NSA_ILi0EEES1K_EEEEENS5_IJNS4_10UnderscoreES1N_S1N_EEEEENS4_13SM90_TMA_LOADENS4_14ComposedLayoutINS4_7SwizzleILi3ELi4ELi3EEENS4_25smem_sparse_ptr_flag_bitsILi2ELi16EEENSJ_INS5_IJNS5_IJSC_SP_EEENS5_IJSB_NSA_ILi64EEEEEEEEENS5_IJNS5_IJS1K_SG_EEESM_EEEEEEEvNS4_8identityENS4_23SM90_TMA_LOAD_MULTICASTENS1R_IS1T_NS4_18smem_ptr_flag_bitsILi16EEENSJ_INS5_IJSP_S1X_EEENS5_IJS1X_SC_EEEEEEEvS24_EENS_8epilogue10collective6detail29Sm90TmaWarpSpecializedAdapterINS2E_15DefaultEpilogueIfNS5_IJSC_llEEES2I_NS2D_6thread17LinearCombinationIfLi1EffLNS2J_9ScaleType4KindE0ELNS_15FloatRoundStyleE2EfEENS1_15EpilogueDefaultEEEEEvvEEEEvNT_6ParamsE,"ax",@progbits
	.align	128
.text._ZN7cutlass13device_kernelINS_4gemm6kernel13GemmUniversalIN4cute5tupleIJiiiiEEENS1_10collective13CollectiveMmaINS1_40MainloopSm90TmaGmmaWarpSpecializedSparseILi4ENS5_IJNS4_1CILi2EEENSA_ILi1EEESC_EEENS1_35KernelTmaWarpSpecializedCooperativeEEENS5_IJNSA_ILi128EEESG_SG_EEENS_10bfloat16_tENS5_IJNS4_6LayoutINS5_IJiNS5_IJSB_iEEEiEEENS5_IJlNS5_IJSC_SB_EEElEEEEENSJ_INS5_IJNS5_IJNS5_IJNSA_ILi8EEESB_NSA_ILi4EEEEEEiEEENS5_IJNS5_IJNSA_ILi16EEESB_SQ_EEEiEEEiEEENS5_IJNS5_IJNS5_IJSG_ST_NSA_ILi2048EEEEEENSA_ILi8192EEEEEENS5_IJNS5_IJSC_NSA_ILi1024EEENSA_ILi32EEEEEElEEElEEEEEEEESI_NS5_IJlSC_lEEENS4_8TiledMMAINS4_8MMA_AtomIJNS4_4SM904GMMA6SPARSE29GMMA_64x128x32_F32BF16BF16_SSILNS1C_5MajorE0ELS1F_0ELNS1C_7ScaleInE1ELS1G_1ELNS1C_9SparseSelE0EEEEEENSJ_ISD_NS5_IJSC_NSA_ILi0EEES1K_EEEEENS5_IJNS4_10UnderscoreES1N_S1N_EEEEENS4_13SM90_TMA_LOADENS4_14ComposedLayoutINS4_7SwizzleILi3ELi4ELi3EEENS4_25smem_sparse_ptr_flag_bitsILi2ELi16EEENSJ_INS5_IJNS5_IJSC_SP_EEENS5_IJSB_NSA_ILi64EEEEEEEEENS5_IJNS5_IJS1K_SG_EEESM_EEEEEEEvNS4_8identityENS4_23SM90_TMA_LOAD_MULTICASTENS1R_IS1T_NS4_18smem_ptr_flag_bitsILi16EEENSJ_INS5_IJSP_S1X_EEENS5_IJS1X_SC_EEEEEEEvS24_EENS_8epilogue10collective6detail29Sm90TmaWarpSpecializedAdapterINS2E_15DefaultEpilogueIfNS5_IJSC_llEEES2I_NS2D_6thread17LinearCombinationIfLi1EffLNS2J_9ScaleType4KindE0ELNS_15FloatRoundStyleE2EfEENS1_15EpilogueDefaultEEEEEvvEEEEvNT_6ParamsE:
        .type           _ZN7cutlass13device_kernelINS_4gemm6kernel13GemmUniversalIN4cute5tupleIJiiiiEEENS1_10collective13CollectiveMmaINS1_40MainloopSm90TmaGmmaWarpSpecializedSparseILi4ENS5_IJNS4_1CILi2EEENSA_ILi1EEESC_EEENS1_35KernelTmaWarpSpecializedCooperativeEEENS5_IJNSA_ILi128EEESG_SG_EEENS_10bfloat16_tENS5_IJNS4_6LayoutINS5_IJiNS5_IJSB_iEEEiEEENS5_IJlNS5_IJSC_SB_EEElEEEEENSJ_INS5_IJNS5_IJNS5_IJNSA_ILi8EEESB_NSA_ILi4EEEEEEiEEENS5_IJNS5_IJNSA_ILi16EEESB_SQ_EEEiEEEiEEENS5_IJNS5_IJNS5_IJSG_ST_NSA_ILi2048EEEEEENSA_ILi8192EEEEEENS5_IJNS5_IJSC_NSA_ILi1024EEENSA_ILi32EEEEEElEEElEEEEEEEESI_NS5_IJlSC_lEEENS4_8TiledMMAINS4_8MMA_AtomIJNS4_4SM904GMMA6SPARSE29GMMA_64x128x32_F32BF16BF16_SSILNS1C_5MajorE0ELS1F_0ELNS1C_7ScaleInE1ELS1G_1ELNS1C_9SparseSelE0EEEEEENSJ_ISD_NS5_IJSC_NSA_ILi0EEES1K_EEEEENS5_IJNS4_10UnderscoreES1N_S1N_EEEEENS4_13SM90_TMA_LOADENS4_14ComposedLayoutINS4_7SwizzleILi3ELi4ELi3EEENS4_25smem_sparse_ptr_flag_bitsILi2ELi16EEENSJ_INS5_IJNS5_IJSC_SP_EEENS5_IJSB_NSA_ILi64EEEEEEEEENS5_IJNS5_IJS1K_SG_EEESM_EEEEEEEvNS4_8identityENS4_23SM90_TMA_LOAD_MULTICASTENS1R_IS1T_NS4_18smem_ptr_flag_bitsILi16EEENSJ_INS5_IJSP_S1X_EEENS5_IJS1X_SC_EEEEEEEvS24_EENS_8epilogue10collective6detail29Sm90TmaWarpSpecializedAdapterINS2E_15DefaultEpilogueIfNS5_IJSC_llEEES2I_NS2D_6thread17LinearCombinationIfLi1EffLNS2J_9ScaleType4KindE0ELNS_15FloatRoundStyleE2EfEENS1_15EpilogueDefaultEEEEEvvEEEEvNT_6ParamsE,@function
        .size           _ZN7cutlass13device_kernelINS_4gemm6kernel13GemmUniversalIN4cute5tupleIJiiiiEEENS1_10collective13CollectiveMmaINS1_40MainloopSm90TmaGmmaWarpSpecializedSparseILi4ENS5_IJNS4_1CILi2EEENSA_ILi1EEESC_EEENS1_35KernelTmaWarpSpecializedCooperativeEEENS5_IJNSA_ILi128EEESG_SG_EEENS_10bfloat16_tENS5_IJNS4_6LayoutINS5_IJiNS5_IJSB_iEEEiEEENS5_IJlNS5_IJSC_SB_EEElEEEEENSJ_INS5_IJNS5_IJNS5_IJNSA_ILi8EEESB_NSA_ILi4EEEEEEiEEENS5_IJNS5_IJNSA_ILi16EEESB_SQ_EEEiEEEiEEENS5_IJNS5_IJNS5_IJSG_ST_NSA_ILi2048EEEEEENSA_ILi8192EEEEEENS5_IJNS5_IJSC_NSA_ILi1024EEENSA_ILi32EEEEEElEEElEEEEEEEESI_NS5_IJlSC_lEEENS4_8TiledMMAINS4_8MMA_AtomIJNS4_4SM904GMMA6SPARSE29GMMA_64x128x32_F32BF16BF16_SSILNS1C_5MajorE0ELS1F_0ELNS1C_7ScaleInE1ELS1G_1ELNS1C_9SparseSelE0EEEEEENSJ_ISD_NS5_IJSC_NSA_ILi0EEES1K_EEEEENS5_IJNS4_10UnderscoreES1N_S1N_EEEEENS4_13SM90_TMA_LOADENS4_14ComposedLayoutINS4_7SwizzleILi3ELi4ELi3EEENS4_25smem_sparse_ptr_flag_bitsILi2ELi16EEENSJ_INS5_IJNS5_IJSC_SP_EEENS5_IJSB_NSA_ILi64EEEEEEEEENS5_IJNS5_IJS1K_SG_EEESM_EEEEEEEvNS4_8identityENS4_23SM90_TMA_LOAD_MULTICASTENS1R_IS1T_NS4_18smem_ptr_flag_bitsILi16EEENSJ_INS5_IJSP_S1X_EEENS5_IJS1X_SC_EEEEEEEvS24_EENS_8epilogue10collective6detail29Sm90TmaWarpSpecializedAdapterINS2E_15DefaultEpilogueIfNS5_IJSC_llEEES2I_NS2D_6thread17LinearCombinationIfLi1EffLNS2J_9ScaleType4KindE0ELNS_15FloatRoundStyleE2EfEENS1_15EpilogueDefaultEEEEEvvEEEEvNT_6ParamsE,(.L_x_192 - _ZN7cutlass13device_kernelINS_4gemm6kernel13GemmUniversalIN4cute5tupleIJiiiiEEENS1_10collective13CollectiveMmaINS1_40MainloopSm90TmaGmmaWarpSpecializedSparseILi4ENS5_IJNS4_1CILi2EEENSA_ILi1EEESC_EEENS1_35KernelTmaWarpSpecializedCooperativeEEENS5_IJNSA_ILi128EEESG_SG_EEENS_10bfloat16_tENS5_IJNS4_6LayoutINS5_IJiNS5_IJSB_iEEEiEEENS5_IJlNS5_IJSC_SB_EEElEEEEENSJ_INS5_IJNS5_IJNS5_IJNSA_ILi8EEESB_NSA_ILi4EEEEEEiEEENS5_IJNS5_IJNSA_ILi16EEESB_SQ_EEEiEEEiEEENS5_IJNS5_IJNS5_IJSG_ST_NSA_ILi2048EEEEEENSA_ILi8192EEEEEENS5_IJNS5_IJSC_NSA_ILi1024EEENSA_ILi32EEEEEElEEElEEEEEEEESI_NS5_IJlSC_lEEENS4_8TiledMMAINS4_8MMA_AtomIJNS4_4SM904GMMA6SPARSE29GMMA_64x128x32_F32BF16BF16_SSILNS1C_5MajorE0ELS1F_0ELNS1C_7ScaleInE1ELS1G_1ELNS1C_9SparseSelE0EEEEEENSJ_ISD_NS5_IJSC_NSA_ILi0EEES1K_EEEEENS5_IJNS4_10UnderscoreES1N_S1N_EEEEENS4_13SM90_TMA_LOADENS4_14ComposedLayoutINS4_7SwizzleILi3ELi4ELi3EEENS4_25smem_sparse_ptr_flag_bitsILi2ELi16EEENSJ_INS5_IJNS5_IJSC_SP_EEENS5_IJSB_NSA_ILi64EEEEEEEEENS5_IJNS5_IJS1K_SG_EEESM_EEEEEEEvNS4_8identityENS4_23SM90_TMA_LOAD_MULTICASTENS1R_IS1T_NS4_18smem_ptr_flag_bitsILi16EEENSJ_INS5_IJSP_S1X_EEENS5_IJS1X_SC_EEEEEEEvS24_EENS_8epilogue10collective6detail29Sm90TmaWarpSpecializedAdapterINS2E_15DefaultEpilogueIfNS5_IJSC_llEEES2I_NS2D_6thread17LinearCombinationIfLi1EffLNS2J_9ScaleType4KindE0ELNS_15FloatRoundStyleE2EfEENS1_15EpilogueDefaultEEEEEvvEEEEvNT_6ParamsE)
        .other          _ZN7cutlass13device_kernelINS_4gemm6kernel13GemmUniversalIN4cute5tupleIJiiiiEEENS1_10collective13CollectiveMmaINS1_40MainloopSm90TmaGmmaWarpSpecializedSparseILi4ENS5_IJNS4_1CILi2EEENSA_ILi1EEESC_EEENS1_35KernelTmaWarpSpecializedCooperativeEEENS5_IJNSA_ILi128EEESG_SG_EEENS_10bfloat16_tENS5_IJNS4_6LayoutINS5_IJiNS5_IJSB_iEEEiEEENS5_IJlNS5_IJSC_SB_EEElEEEEENSJ_INS5_IJNS5_IJNS5_IJNSA_ILi8EEESB_NSA_ILi4EEEEEEiEEENS5_IJNS5_IJNSA_ILi16EEESB_SQ_EEEiEEEiEEENS5_IJNS5_IJNS5_IJSG_ST_NSA_ILi2048EEEEEENSA_ILi8192EEEEEENS5_IJNS5_IJSC_NSA_ILi1024EEENSA_ILi32EEEEEElEEElEEEEEEEESI_NS5_IJlSC_lEEENS4_8TiledMMAINS4_8MMA_AtomIJNS4_4SM904GMMA6SPARSE29GMMA_64x128x32_F32BF16BF16_SSILNS1C_5MajorE0ELS1F_0ELNS1C_7ScaleInE1ELS1G_1ELNS1C_9SparseSelE0EEEEEENSJ_ISD_NS5_IJSC_NSA_ILi0EEES1K_EEEEENS5_IJNS4_10UnderscoreES1N_S1N_EEEEENS4_13SM90_TMA_LOADENS4_14ComposedLayoutINS4_7SwizzleILi3ELi4ELi3EEENS4_25smem_sparse_ptr_flag_bitsILi2ELi16EEENSJ_INS5_IJNS5_IJSC_SP_EEENS5_IJSB_NSA_ILi64EEEEEEEEENS5_IJNS5_IJS1K_SG_EEESM_EEEEEEEvNS4_8identityENS4_23SM90_TMA_LOAD_MULTICASTENS1R_IS1T_NS4_18smem_ptr_flag_bitsILi16EEENSJ_INS5_IJSP_S1X_EEENS5_IJS1X_SC_EEEEEEEvS24_EENS_8epilogue10collective6detail29Sm90TmaWarpSpecializedAdapterINS2E_15DefaultEpilogueIfNS5_IJSC_llEEES2I_NS2D_6thread17LinearCombinationIfLi1EffLNS2J_9ScaleType4KindE0ELNS_15FloatRoundStyleE2EfEENS1_15EpilogueDefaultEEEEEvvEEEEvNT_6ParamsE,@"STO_CUDA_ENTRY STV_DEFAULT"
_ZN7cutlass13device_kernelINS_4gemm6kernel13GemmUniversalIN4cute5tupleIJiiiiEEENS1_10collective13CollectiveMmaINS1_40MainloopSm90TmaGmmaWarpSpecializedSparseILi4ENS5_IJNS4_1CILi2EEENSA_ILi1EEESC_EEENS1_35KernelTmaWarpSpecializedCooperativeEEENS5_IJNSA_ILi128EEESG_SG_EEENS_10bfloat16_tENS5_IJNS4_6LayoutINS5_IJiNS5_IJSB_iEEEiEEENS5_IJlNS5_IJSC_SB_EEElEEEEENSJ_INS5_IJNS5_IJNS5_IJNSA_ILi8EEESB_NSA_ILi4EEEEEEiEEENS5_IJNS5_IJNSA_ILi16EEESB_SQ_EEEiEEEiEEENS5_IJNS5_IJNS5_IJSG_ST_NSA_ILi2048EEEEEENSA_ILi8192EEEEEENS5_IJNS5_IJSC_NSA_ILi1024EEENSA_ILi32EEEEEElEEElEEEEEEEESI_NS5_IJlSC_lEEENS4_8TiledMMAINS4_8MMA_AtomIJNS4_4SM904GMMA6SPARSE29GMMA_64x128x32_F32BF16BF16_SSILNS1C_5MajorE0ELS1F_0ELNS1C_7ScaleInE1ELS1G_1ELNS1C_9SparseSelE0EEEEEENSJ_ISD_NS5_IJSC_NSA_ILi0EEES1K_EEEEENS5_IJNS4_10UnderscoreES1N_S1N_EEEEENS4_13SM90_TMA_LOADENS4_14ComposedLayoutINS4_7SwizzleILi3ELi4ELi3EEENS4_25smem_sparse_ptr_flag_bitsILi2ELi16EEENSJ_INS5_IJNS5_IJSC_SP_EEENS5_IJSB_NSA_ILi64EEEEEEEEENS5_IJNS5_IJS1K_SG_EEESM_EEEEEEEvNS4_8identityENS4_23SM90_TMA_LOAD_MULTICASTENS1R_IS1T_NS4_18smem_ptr_flag_bitsILi16EEENSJ_INS5_IJSP_S1X_EEENS5_IJS1X_SC_EEEEEEEvS24_EENS_8epilogue10collective6detail29Sm90TmaWarpSpecializedAdapterINS2E_15DefaultEpilogueIfNS5_IJSC_llEEES2I_NS2D_6thread17LinearCombinationIfLi1EffLNS2J_9ScaleType4KindE0ELNS_15FloatRoundStyleE2EfEENS1_15EpilogueDefaultEEEEEvvEEEEvNT_6ParamsE:
[----:B------:R-:W-:Y:S01]  /*0000*/  LDC R1, c[0x0][0x28] ;  /* 0x00000a00ff017b82 */ /* 0x000fe20000000800 */
[----:B------:R-:W0:Y:S01]  /*0010*/  S2R R21, SR_TID.X ;  /* 0x0000000000157919 */ /* 0x000e220000002100 */
[----:B------:R-:W-:Y:S01]  /*0020*/  ELECT P0, URZ, PT ;  /* 0x00000000003f782f */ /* 0x000fe20003800000 */
[----:B------:R-:W-:Y:S01]  /*0030*/  BSSY B0, `(.L_x_0) ;  /* 0x0000012000007945 */ /* 0x000fe20003800000 */
[--C-:B0-----:R-:W-:Y:S02]  /*0040*/  SHF.R.U32.HI R0, RZ, 0x5, R21.reuse ;  /* 0x00000005ff007819 */ /* 0x101fe40000011615 */
[----:B------:R-:W-:-:S03]  /*0050*/  SHF.R.U32.HI R12, RZ, 0x7, R21 ;  /* 0x00000007ff0c7819 */ /* 0x000fc60000011615 */
[----:B------:R-:W0:Y:S04]  /*0060*/  SHFL.IDX PT, R7, R0, RZ, 0x1f ;  /* 0x00001fff00077589 */ /* 0x000e2800000e0000 */
[----:B------:R1:W2:Y:S01]  /*0070*/  SHFL.IDX PT, R2, R12, RZ, 0x1f ;  /* 0x00001fff0c027589 */ /* 0x0002a200000e0000 */
[----:B0-----:R-:W-:-:S13]  /*0080*/  ISETP.NE.OR P0, PT, R7, RZ, !P0 ;  /* 0x000000ff0700720c */ /* 0x001fda0004705670 */
[----:B-12---:R-:W-:Y:S05]  /*0090*/  @P0 BRA `(.L_x_1) ;  /* 0x00000000002c0947 */ /* 0x006fea0003800000 */
[----:B------:R-:W-:Y:S02]  /*00a0*/  ULDC.64 UR4, c[0x0][0x198] ;  /* 0x0000660000047ab9 */ /* 0x000fe40000000a00 */
[----:B------:R-:W-:Y:S02]  /*00b0*/  UIADD3 UR6, UP0, UR4, 0xf0, URZ ;  /* 0x000000f004067890 */ /* 0x000fe4000ff1e03f */
[----:B------:R-:W-:Y:S02]  /*00c0*/  UIADD3 UR8, UP1, UR4, 0x1f0, URZ ;  /* 0x000001f004087890 */ /* 0x000fe4000ff3e03f */
[----:B------:R-:W-:Y:S02]  /*00d0*/  UIADD3 UR4, UP2, UR4, 0x2f0, URZ ;  /* 0x000002f004047890 */ /* 0x000fe4000ff5e03f */
[----:B------:R-:W-:Y:S02]  /*00e0*/  UIADD3.X UR7, URZ, UR5, URZ, UP0, !UPT ;  /* 0x000000053f077290 */ /* 0x000fe400087fe43f */
[----:B------:R-:W-:-:S02]  /*00f0*/  UIADD3.X UR9, URZ, UR5, URZ, UP1, !UPT ;  /* 0x000000053f097290 */ /* 0x000fc40008ffe43f */
[----:B------:R-:W-:-:S05]  /*0100*/  UIADD3.X UR5, URZ, UR5, URZ, UP2, !UPT ;  /* 0x000000053f057290 */ /* 0x000fca00097fe43f */
[----:B------:R0:W-:Y:S02]  /*0110*/  UTMACCTL.PF [UR6] ;  /* 0x00000000060079b9 */ /* 0x0001e40008040000 */
[----:B------:R0:W-:Y:S02]  /*0120*/  UTMACCTL.PF [UR8] ;  /* 0x00000000080079b9 */ /* 0x0001e40008040000 */
[----:B------:R0:W-:Y:S02]  /*0130*/  UTMACCTL.PF [UR4] ;  /* 0x00000000040079b9 */ /* 0x0001e40008040000 */
[----:B0-----:R-:W-:Y:S01]  /*0140*/  NOP ;  /* 0x0000000000007918 */ /* 0x001fe20000000000 */
.L_x_1:
[----:B------:R-:W-:Y:S05]  /*0150*/  BSYNC B0 ;  /* 0x0000000000007941 */ /* 0x000fea0003800000 */
.L_x_0:
[----:B------:R-:W0:Y:S02]  /*0160*/  SHFL.IDX PT, R3, R0, RZ, 0x1f ;  /* 0x00001fff00037589 */ /* 0x000e2400000e0000 */
[----:B0-----:R-:W-:-:S13]  /*0170*/  ISETP.NE.AND P0, PT, R3, RZ, PT ;  /* 0x000000ff0300720c */ /* 0x001fda0003f05270 */
[----:B------:R-:W-:Y:S05]  /*0180*/  @P0 BRA `(.L_x_2) ;  /* 0x0000000000580947 */ /* 0x000fea0003800000 */
[----:B------:R-:W0:Y:S01]  /*0190*/  S2UR UR8, SR_CgaCtaId ;  /* 0x00000000000879c3 */ /* 0x000e220000008800 */
[----:B------:R-:W-:Y:S01]  /*01a0*/  UMOV UR4, 0x400 ;  /* 0x0000040000047882 */ /* 0x000fe20000000000 */
[----:B------:R-:W-:Y:S01]  /*01b0*/  UMOV UR5, 0x1 ;  /* 0x0000000100057882 */ /* 0x000fe20000000000 */
[----:B------:R-:W-:Y:S01]  /*01c0*/  UMOV UR6, 0x4 ;  /* 0x0000000400067882 */ /* 0x000fe20000000000 */
[----:B------:R-:W-:Y:S01]  /*01d0*/  ELECT P0, URZ, PT ;  /* 0x00000000003f782f */ /* 0x000fe20003800000 */
[----:B------:R-:W-:-:S04]  /*01e0*/  UIADD3 UR6, -UR6, 0x100000, URZ ;  /* 0x0010000006067890 */ /* 0x000fc8000fffe13f */
[----:B------:R-:W-:Y:S02]  /*01f0*/  USHF.L.U32 UR7, UR6, 0xb, URZ ;  /* 0x0000000b06077899 */ /* 0x000fe4000800063f */
[----:B------:R-:W-:Y:S02]  /*0200*/  USHF.L.U32 UR6, UR6, 0x1, URZ ;  /* 0x0000000106067899 */ /* 0x000fe4000800063f */
[----:B0-----:R-:W-:Y:S02]  /*0210*/  ULEA UR8, UR8, UR4, 0x18 ;  /* 0x0000000408087291 */ /* 0x001fe4000f8ec03f */
[----:B------:R-:W-:-:S04]  /*0220*/  UIADD3 UR4, -UR5, 0x100000, URZ ;  /* 0x0010000005047890 */ /* 0x000fc8000fffe13f */
[----:B------:R-:W-:Y:S02]  /*0230*/  USHF.L.U32 UR5, UR4, 0xb, URZ ;  /* 0x0000000b04057899 */ /* 0x000fe4000800063f */
[----:B------:R-:W-:Y:S01]  /*0240*/  USHF.L.U32 UR4, UR4, 0x1, URZ ;  /* 0x0000000104047899 */ /* 0x000fe2000800063f */
[----:B------:R-:W0:Y:S11]  /*0250*/  FENCE.VIEW.ASYNC.S ;  /* 0x00000000000073c6 */ /* 0x000e360000000000 */
[----:B0-----:R0:W1:Y:S01]  /*0260*/  SYNCS.EXCH.64 URZ, [UR8], UR4 ;  /* 0x00000004083f75b2 */ /* 0x0010620008000100 */
[----:B------:R0:W2:Y:S01]  /*0270*/  SYNCS.EXCH.64 URZ, [UR8+0x20], UR6 ;  /* 0x00002006083f75b2 */ /* 0x0000a20008000100 */
[----:B------:R0:W3:Y:S01]  /*0280*/  SYNCS.EXCH.64 URZ, [UR8+0x8], UR4 ;  /* 0x00000804083f75b2 */ /* 0x0000e20008000100 */
[----:B------:R0:W4:Y:S01]  /*0290*/  SYNCS.EXCH.64 URZ, [UR8+0x28], UR6 ;  /* 0x00002806083f75b2 */ /* 0x0001220008000100 */
[----:B------:R0:W0:Y:S01]  /*02a0*/  SYNCS.EXCH.64 URZ, [UR8+0x10], UR4 ;  /* 0x00001004083f75b2 */ /* 0x0000220008000100 */
[----:B------:R0:W0:Y:S01]  /*02b0*/  SYNCS.EXCH.64 URZ, [UR8+0x30], UR6 ;  /* 0x00003006083f75b2 */ /* 0x0000220008000100 */
[----:B------:R0:W0:Y:S01]  /*02c0*/  SYNCS.EXCH.64 URZ, [UR8+0x18], UR4 ;  /* 0x00001804083f75b2 */ /* 0x0000220008000100 */
[----:B------:R0:W0:Y:S01]  /*02d0*/  SYNCS.EXCH.64 URZ, [UR8+0x38], UR6 ;  /* 0x00003806083f75b2 */ /* 0x0000220008000100 */
[----:B------:R-:W-:Y:S01]  /*02e0*/  NOP ;  /* 0x0000000000007918 */ /* 0x000fe20000000000 */
.L_x_2:
[----:B0-----:R-:W0:Y:S01]  /*02f0*/  S2UR UR8, SR_CTAID.X ;  /* 0x00000000000879c3 */ /* 0x001e220000002500 */
[----:B------:R-:W-:Y:S01]  /*0300*/  SHF.R.S32.HI R4, RZ, 0x1f, R21 ;  /* 0x0000001fff047819 */ /* 0x000fe20000011415 */
[----:B------:R-:W5:Y:S01]  /*0310*/  SHFL.IDX PT, R0, R0, RZ, 0x1f ;  /* 0x00001fff00007589 */ /* 0x000f6200000e0000 */
[----:B------:R-:W-:Y:S01]  /*0320*/  ELECT P0, URZ, PT ;  /* 0x00000000003f782f */ /* 0x000fe20003800000 */
[----:B------:R-:W-:Y:S01]  /*0330*/  VIADD R18, R2, 0xffffffff ;  /* 0xffffffff02127836 */ /* 0x000fe20000000000 */
[----:B------:R-:W-:Y:S01]  /*0340*/  LEA.HI R4, R4, R21, RZ, 0x7 ;  /* 0x0000001504047211 */ /* 0x000fe200078f38ff */
[----:B------:R-:W1:Y:S01]  /*0350*/  S2R R10, SR_CTAID.Y ;  /* 0x00000000000a7919 */ /* 0x000e620000002600 */
[----:B------:R-:W-:Y:S01]  /*0360*/  ULDC UR4, c[0x0][0x150] ;  /* 0x0000540000047ab9 */ /* 0x000fe20000000800 */
[----:B------:R-:W2:Y:S01]  /*0370*/  LDC R9, c[0x0][0x144] ;  /* 0x00005100ff097b82 */ /* 0x000ea20000000800 */
[----:B------:R-:W-:Y:S01]  /*0380*/  LOP3.LUT R4, R4, 0xffffff80, RZ, 0xc0, !PT ;  /* 0xffffff8004047812 */ /* 0x000fe200078ec0ff */
[----:B------:R-:W-:Y:S01]  /*0390*/  NOP ;  /* 0x0000000000007918 */ /* 0x000fe20000000000 */
[----:B------:R-:W-:Y:S01]  /*03a0*/  NOP ;  /* 0x0000000000007918 */ /* 0x000fe20000000000 */
[----:B------:R-:W-:-:S02]  /*03b0*/  ISETP.GE.U32.AND P5, PT, R18, 0x2, PT ;  /* 0x000000021200780c */ /* 0x000fc40003fa6070 */
[----:B------:R-:W-:Y:S01]  /*03c0*/  IMAD.IADD R4, R21, 0x1, -R4 ;  /* 0x0000000115047824 */ /* 0x000fe200078e0a04 */
[----:B------:R-:W-:Y:S01]  /*03d0*/  ISETP.NE.AND P2, PT, R2, RZ, PT ;  /* 0x000000ff0200720c */ /* 0x000fe20003f45270 */
[----:B------:R-:W3:Y:S03]  /*03e0*/  LDC R14, c[0x0][0x140] ;  /* 0x00005000ff0e7b82 */ /* 0x000ee60000000800 */
[----:B------:R-:W-:Y:S02]  /*03f0*/  SHF.R.S32.HI R5, RZ, 0x1f, R4 ;  /* 0x0000001fff057819 */ /* 0x000fe40000011404 */
[----:B------:R-:W-:Y:S02]  /*0400*/  LOP3.LUT P6, RZ, R4, 0x7, RZ, 0xc0, !PT ;  /* 0x0000000704ff7812 */ /* 0x000fe400078cc0ff */
[----:B------:R-:W-:Y:S01]  /*0410*/  LEA.HI R5, R5, R4, RZ, 0x3 ;  /* 0x0000000405057211 */ /* 0x000fe200078f18ff */
[----:B------:R-:W4:Y:S01]  /*0420*/  LDC R13, c[0x0][0x148] ;  /* 0x00005200ff0d7b82 */ /* 0x000f220000000800 */
[----:B0-----:R-:W-:-:S02]  /*0430*/  I2FP.F32.U32 R6, UR8 ;  /* 0x0000000800067c45 */ /* 0x001fc40008201000 */
[----:B-----5:R-:W-:Y:S02]  /*0440*/  ISETP.NE.OR P0, PT, R0, RZ, !P0 ;  /* 0x000000ff0000720c */ /* 0x020fe40004705670 */
[--C-:B------:R-:W-:Y:S01]  /*0450*/  SHF.R.S32.HI R0, RZ, 0x3, R5.reuse ;  /* 0x00000003ff007819 */ /* 0x100fe20000011405 */
[----:B------:R-:W-:Y:S01]  /*0460*/  FMUL R8, R6, UR4 ;  /* 0x0000000406087c20 */ /* 0x000fe20008400000 */
[----:B------:R-:W-:Y:S01]  /*0470*/  SHF.R.S32.HI R5, RZ, 0x1f, R5 ;  /* 0x0000001fff057819 */ /* 0x000fe20000011405 */
[----:B------:R-:W-:Y:S01]  /*0480*/  ULDC UR4, c[0x0][0x154] ;  /* 0x0000550000047ab9 */ /* 0x000fe20000000800 */
[----:B------:R-:W-:Y:S02]  /*0490*/  SHF.R.S32.HI R6, RZ, 0x1f, R3 ;  /* 0x0000001fff067819 */ /* 0x000fe40000011403 */
[----:B------:R-:W-:Y:S01]  /*04a0*/  LEA.HI R5, R5, R0, RZ, 0x2 ;  /* 0x0000000005057211 */ /* 0x000fe200078f10ff */
[----:B------:R-:W0:Y:S01]  /*04b0*/  F2I.U32.TRUNC.NTZ R8, R8 ;  /* 0x0000000800087305 */ /* 0x000e22000020f000 */
[----:B------:R-:W-:-:S02]  /*04c0*/  LEA.HI R6, R6, R3, RZ, 0x2 ;  /* 0x0000000306067211 */ /* 0x000fc400078f10ff */
[----:B------:R-:W-:Y:S01]  /*04d0*/  LOP3.LUT R5, R5, 0xfffffffc, RZ, 0xc0, !PT ;  /* 0xfffffffc05057812 */ /* 0x000fe200078ec0ff */
[----:B------:R-:W-:Y:S01]  /*04e0*/  VOTEU.ALL UP0, P0 ;  /* 0x00000000003f7886 */ /* 0x000fe20000000000 */
[----:B------:R-:W-:Y:S01]  /*04f0*/  LOP3.LUT R6, R6, 0x3ffffffc, RZ, 0xc0, !PT ;  /* 0x3ffffffc06067812 */ /* 0x000fe200078ec0ff */
[----:B------:R-:W-:Y:S01]  /*0500*/  VOTEU.ALL UP1, P0 ;  /* 0x00000000003f7886 */ /* 0x000fe20000020000 */
[----:B---3--:R-:W-:Y:S01]  /*0510*/  ISETP.EQ.U32.AND P1, PT, R14, 0x1, PT ;  /* 0x000000010e00780c */ /* 0x008fe20003f22070 */
[----:B------:R-:W-:Y:S01]  /*0520*/  IMAD.IADD R5, R0, 0x1, -R5 ;  /* 0x0000000100057824 */ /* 0x000fe200078e0a05 */
[----:B------:R-:W3:Y:S01]  /*0530*/  @!UP0 S2UR UR7, SR_CgaCtaId ;  /* 0x00000000000789c3 */ /* 0x000ee20000008800 */
[----:B------:R-:W-:Y:S01]  /*0540*/  IMAD.IADD R6, R3, 0x1, -R6 ;  /* 0x0000000103067824 */ /* 0x000fe200078e0a06 */
[----:B------:R-:W-:Y:S01]  /*0550*/  SHF.R.S32.HI R0, RZ, 0x1f, R7 ;  /* 0x0000001fff007819 */ /* 0x000fe20000011407 */
[----:B------:R-:W-:Y:S02]  /*0560*/  @!UP0 UMOV UR6, 0x400 ;  /* 0x0000040000068882 */ /* 0x000fe40000000000 */
[----:B------:R-:W-:Y:S01]  /*0570*/  IMAD R6, R6, 0x4, R5 ;  /* 0x0000000406067824 */ /* 0x000fe200078e0205 */
[----:B-1----:R-:W-:Y:S01]  /*0580*/  I2FP.F32.U32 R5, R10 ;  /* 0x0000000a00057245 */ /* 0x002fe20000201000 */
[----:B0-----:R-:W-:Y:S01]  /*0590*/  IMAD.MOV R8, RZ, RZ, -R8 ;  /* 0x000000ffff087224 */ /* 0x001fe200078e0a08 */
[----:B------:R-:W-:-:S02]  /*05a0*/  LEA.HI R0, R0, R7, RZ, 0x2 ;  /* 0x0000000700007211 */ /* 0x000fc400078f10ff */
[----:B------:R-:W-:Y:S01]  /*05b0*/  LEA.HI R3, R6, R6, RZ, 0x1 ;  /* 0x0000000606037211 */ /* 0x000fe200078f08ff */
[----:B------:R-:W-:Y:S01]  /*05c0*/  FMUL R5, R5, UR4 ;  /* 0x0000000405057c20 */ /* 0x000fe20008400000 */
[----:B--2---:R-:W-:Y:S01]  /*05d0*/  IMAD R9, R9, R8, UR8 ;  /* 0x0000000809097e24 */ /* 0x004fe2000f8e0208 */
[----:B------:R-:W-:Y:S01]  /*05e0*/  LOP3.LUT R0, R0, 0xfffffffc, RZ, 0xc0, !PT ;  /* 0xfffffffc00007812 */ /* 0x000fe200078ec0ff */
[----:B------:R-:W-:Y:S01]  /*05f0*/  UMOV UR4, 0x20 ;  /* 0x0000002000047882 */ /* 0x000fe20000000000 */
[----:B------:R-:W-:Y:S01]  /*0600*/  LOP3.LUT R3, R3, 0xfffffffe, RZ, 0xc0, !PT ;  /* 0xfffffffe03037812 */ /* 0x000fe200078ec0ff */
[----:B------:R-:W-:-:S04]  /*0610*/  @!UP0 UIADD3 UR4, -UR4, 0x100000, URZ ;  /* 0x0010000004048890 */ /* 0x000fc8000fffe13f */
[----:B------:R-:W-:Y:S02]  /*0620*/  @!UP0 USHF.L.U32 UR5, UR4, 0xb, URZ ;  /* 0x0000000b04058899 */ /* 0x000fe4000800063f */
[----:B------:R-:W-:Y:S01]  /*0630*/  @!UP0 USHF.L.U32 UR4, UR4, 0x1, URZ ;  /* 0x0000000104048899 */ /* 0x000fe2000800063f */
[----:B------:R-:W0:Y:S01]  /*0640*/  F2I.U32.TRUNC.NTZ R5, R5 ;  /* 0x0000000500057305 */ /* 0x000e22000020f000 */
[----:B------:R-:W-:Y:S02]  /*0650*/  IMAD.IADD R7, R7, 0x1, -R0 ;  /* 0x0000000107077824 */ /* 0x000fe400078e0a00 */
[C---:B------:R-:W-:Y:S02]  /*0660*/  IMAD.IADD R8, R6.reuse, 0x1, -R3 ;  /* 0x0000000106087824 */ /* 0x040fe400078e0a03 */
[----:B------:R-:W-:Y:S01]  /*0670*/  IMAD.SHL.U32 R3, R6, 0x4, RZ ;  /* 0x0000000406037824 */ /* 0x000fe200078e00ff */
[----:B------:R-:W-:Y:S01]  /*0680*/  ISETP.NE.AND P4, PT, R7, 0x3, PT ;  /* 0x000000030700780c */ /* 0x000fe20003f85270 */
[----:B---3--:R-:W-:Y:S01]  /*0690*/  @!UP0 ULEA UR6, UR7, UR6, 0x18 ;  /* 0x0000000607068291 */ /* 0x008fe2000f8ec03f */
[----:B------:R-:W-:Y:S01]  /*06a0*/  ISETP.NE.AND P3, PT, R8, R9, PT ;  /* 0x000000090800720c */ /* 0x000fe20003f65270 */
[----:B------:R-:W-:Y:S01]  /*06b0*/  VOTEU.ALL UP0, P0 ;  /* 0x00000000003f7886 */ /* 0x000fe20000000000 */
[----:B------:R-:W-:-:S02]  /*06c0*/  LOP3.LUT R6, R6, 0xc, R3, 0x78, !PT ;  /* 0x0000000c06067812 */ /* 0x000fc400078e7803 */
[----:B------:R-:W-:Y:S02]  /*06d0*/  ISETP.EQ.OR P0, PT, R7, RZ, !P4 ;  /* 0x000000ff0700720c */ /* 0x000fe40006702670 */
[----:B------:R-:W-:Y:S01]  /*06e0*/  LOP3.LUT R8, R21, 0x7f, RZ, 0xc0, !PT ;  /* 0x0000007f15087812 */ /* 0x000fe200078ec0ff */
[----:B0-----:R-:W-:Y:S01]  /*06f0*/  IMAD.MOV R20, RZ, RZ, -R5 ;  /* 0x000000ffff147224 */ /* 0x001fe200078e0a05 */
[----:B------:R-:W-:Y:S01]  /*0700*/  ISETP.EQ.AND P0, PT, R2, RZ, P0 ;  /* 0x000000ff0200720c */ /* 0x000fe20000702270 */
[----:B------:R-:W-:Y:S02]  /*0710*/  IMAD.MOV.U32 R5, RZ, RZ, 0x1 ;  /* 0x00000001ff057424 */ /* 0x000fe400078e00ff */
[----:B----4-:R-:W-:Y:S01]  /*0720*/  IMAD R3, R13, R20, R10 ;  /* 0x000000140d037224 */ /* 0x010fe200078e020a */
[----:B------:R-:W0:Y:S02]  /*0730*/  FENCE.VIEW.ASYNC.S ;  /* 0x00000000000073c6 */ /* 0x000e240000000000 */
[----:B0-----:R0:W1:Y:S01]  /*0740*/  @!UP0 SYNCS.EXCH.64 URZ, [UR6+0x50], UR4 ;  /* 0x00005004063f85b2 */ /* 0x0010620008000100 */
[----:B------:R-:W-:-:S04]  /*0750*/  @P3 LEA.HI R0, R6, R6, RZ, 0x1 ;  /* 0x0000000606003211 */ /* 0x000fc800078f08ff */
[----:B------:R-:W-:-:S04]  /*0760*/  @P3 SHF.R.S32.HI R0, RZ, 0x1, R0 ;  /* 0x00000001ff003819 */ /* 0x000fc80000011400 */
[----:B------:R-:W-:Y:S02]  /*0770*/  @P3 ISETP.NE.AND P4, PT, R0, R3, PT ;  /* 0x000000030000320c */ /* 0x000fe40003f85270 */
[----:B------:R-:W-:Y:S02]  /*0780*/  SEL R0, RZ, 0x1, !P0 ;  /* 0x00000001ff007807 */ /* 0x000fe40004000000 */
[----:B------:R-:W-:Y:S02]  /*0790*/  ISETP.LT.U32.AND P0, PT, R6, 0x2, !P6 ;  /* 0x000000020600780c */ /* 0x000fe40007701070 */
[----:B------:R-:W-:Y:S01]  /*07a0*/  SEL R0, R0, 0x2, P5 ;  /* 0x0000000200007807 */ /* 0x000fe20002800000 */
[----:B------:R0:W2:Y:S01]  /*07b0*/  @!UP1 SYNCS.EXCH.64 URZ, [UR6+0x58], UR4 ;  /* 0x00005804063f95b2 */ /* 0x0000a20008000100 */
[----:B------:R-:W-:Y:S01]  /*07c0*/  SEL R4, RZ, 0x1, !P0 ;  /* 0x00000001ff047807 */ /* 0x000fe20004000000 */
[----:B------:R-:W-:Y:S01]  /*07d0*/  NOP ;  /* 0x0000000000007918 */ /* 0x000fe20000000000 */
[----:B------:R-:W-:Y:S01]  /*07e0*/  @P3 SEL R5, RZ, 0x1, P4 ;  /* 0x00000001ff053807 */ /* 0x000fe20002000000 */
[----:B------:R-:W-:Y:S06]  /*07f0*/  @!P1 BRA `(.L_x_3) ;  /* 0x0000000000089947 */ /* 0x000fec0003800000 */
[----:B-12---:R-:W-:Y:S01]  /*0800*/  UCGABAR_ARV ;  /* 0x00000000000079c7 */ /* 0x006fe20008000000 */
[----:B------:R-:W-:Y:S05]  /*0810*/  BRA `(.L_x_4) ;  /* 0x0000000000047947 */ /* 0x000fea0003800000 */
.L_x_3:
[----:B-12---:R-:W-:Y:S01]  /*0820*/  NOP ;  /* 0x0000000000007918 */ /* 0x006fe20000000000 */
.L_x_4:
[----:B------:R-:W1:Y:S01]  /*0830*/  LDC R2, c[0x0][0x75c] ;  /* 0x0001d700ff027b82 */ /* 0x000e620000000800 */
[----:B------:R-:W-:Y:S01]  /*0840*/  IMAD.MOV.U32 R3, RZ, RZ, RZ ;  /* 0x000000ffff037224 */ /* 0x000fe200078e00ff */
[----:B-1----:R-:W-:Y:S01]  /*0850*/  ISETP.NE.AND P4, PT, R2, 0x1, PT ;  /* 0x000000010200780c */ /* 0x002fe20003f85270 */
[----:B------:R-:W-:-:S12]  /*0860*/  IMAD.U32 R2, RZ, RZ, UR8 ;  /* 0x00000008ff027e24 */ /* 0x000fd8000f8e00ff */
[----:B------:R-:W1:Y:S01]  /*0870*/  @P4 LDC R17, c[0x0][0x10] ;  /* 0x00000400ff114b82 */ /* 0x000e620000000800 */
[----:B------:R-:W-:Y:S02]  /*0880*/  @P4 IMAD.MOV.U32 R11, RZ, RZ, RZ ;  /* 0x000000ffff0b4224 */ /* 0x000fe400078e00ff */
[----:B------:R-:W-:-:S05]  /*0890*/  @P4 IMAD.MOV.U32 R19, RZ, RZ, RZ ;  /* 0x000000ffff134224 */ /* 0x000fca00078e00ff */
[----:B------:R-:W2:Y:S01]  /*08a0*/  @!P4 LDC R15, c[0x0][0xc] ;  /* 0x00000300ff0fcb82 */ /* 0x000ea20000000800 */
[----:B0-----:R-:W-:Y:S01]  /*08b0*/  ULDC UR4, c[0x0][0xc] ;  /* 0x0000030000047ab9 */ /* 0x001fe20000000800 */
[----:B------:R-:W-:Y:S01]  /*08c0*/  ULDC UR5, c[0x0][0x10] ;  /* 0x0000040000057ab9 */ /* 0x000fe20000000800 */
[----:B------:R-:W-:Y:S01]  /*08d0*/  ULDC UR6, c[0x0][0x14] ;  /* 0x0000050000067ab9 */ /* 0x000fe20000000800 */
[----:B------:R-:W-:-:S04]  /*08e0*/  UIMAD.WIDE.U32 UR4, UR4, UR5, URZ ;  /* 0x00000005040472a5 */ /* 0x000fc8000f8e003f */
[----:B------:R-:W-:Y:S02]  /*08f0*/  UIMAD.WIDE.U32 UR14, UR4, UR6, URZ ;  /* 0x00000006040e72a5 */ /* 0x000fe4000f8e003f */
[----:B------:R-:W-:-:S04]  /*0900*/  UIMAD UR4, UR5, UR6, URZ ;  /* 0x00000006050472a4 */ /* 0x000fc8000f8e023f */
[----:B------:R-:W-:Y:S01]  /*0910*/  UIADD3 UR4, UR15, UR4, URZ ;  /* 0x000000040f047290 */ /* 0x000fe2000fffe03f */
[----:B-1----:R-:W-:-:S04]  /*0920*/  @P4 IMAD.WIDE.U32 R16, R17, UR8, R10 ;  /* 0x0000000811104c25 */ /* 0x002fc8000f8e000a */
[----:B--2---:R-:W-:-:S04]  /*0930*/  @!P4 IMAD.WIDE.U32 R14, R10, R15, R2 ;  /* 0x0000000f0a0ec225 */ /* 0x004fc800078e0002 */
[----:B------:R-:W-:Y:S02]  /*0940*/  @P4 IMAD.MOV.U32 R2, RZ, RZ, R16 ;  /* 0x000000ffff024224 */ /* 0x000fe400078e0010 */
[----:B------:R-:W-:Y:S02]  /*0950*/  @P4 IMAD.IADD R3, R17, 0x1, R19 ;  /* 0x0000000111034824 */ /* 0x000fe400078e0213 */
[----:B------:R-:W-:Y:S02]  /*0960*/  @!P4 IMAD.MOV.U32 R2, RZ, RZ, R14 ;  /* 0x000000ffff02c224 */ /* 0x000fe400078e000e */
[----:B------:R-:W-:Y:S01]  /*0970*/  @!P4 IMAD.MOV.U32 R3, RZ, RZ, R15 ;  /* 0x000000ffff03c224 */ /* 0x000fe200078e000f */
[----:B------:R-:W-:Y:S06]  /*0980*/  @!P1 BRA `(.L_x_5) ;  /* 0x00000000000c9947 */ /* 0x000fec0003800000 */
[----:B------:R-:W-:Y:S01]  /*0990*/  UCGABAR_WAIT ;  /* 0x0000000000007dc7 */ /* 0x000fe20008000000 */
[----:B------:R-:W-:Y:S01]  /*09a0*/  CCTL.IVALL ;  /* 0x00000000ff00798f */ /* 0x000fe20002000000 */
[----:B------:R-:W-:Y:S05]  /*09b0*/  BRA `(.L_x_6) ;  /* 0x0000000000047947 */ /* 0x000fea0003800000 */
.L_x_5:
[----:B------:R-:W-:Y:S06]  /*09c0*/  BAR.SYNC.DEFER_BLOCKING 0x0 ;  /* 0x0000000000007b1d */ /* 0x000fec0000010000 */
.L_x_6:
[----:B------:R-:W-:Y:S05]  /*09d0*/  @!P2 BRA `(.L_x_7) ;  /* 0x000000640000a947 */ /* 0x000fea0003800000 */
[----:B------:R-:W-:-:S13]  /*09e0*/  ISETP.GT.U32.AND P0, PT, R18, 0x1, PT ;  /* 0x000000011200780c */ /* 0x000fda0003f04070 */
[----:B------:R-:W-:Y:S05]  /*09f0*/  @P0 EXIT ;  /* 0x000000000000094d */ /* 0x000fea0003800000 */
[----:B------:R-:W-:Y:S01]  /*0a00*/  ULDC.64 UR6, c[0x0][0x750] ;  /* 0x0001d40000067ab9 */ /* 0x000fe20000000a00 */
[----:B------:R-:W-:Y:S01]  /*0a10*/  PRMT R14, RZ, 0x7610, R14 ;  /* 0x00007610ff0e7816 */ /* 0x000fe2000000000e */
[----:B------:R-:W-:Y:S01]  /*0a20*/  IMAD.MOV.U32 R22, RZ, RZ, -0x1 ;  /* 0xffffffffff167424 */ /* 0x000fe200078e00ff */
[----:B------:R-:W-:Y:S01]  /*0a30*/  ISETP.GE.U32.AND P0, PT, R2, UR6, PT ;  /* 0x0000000602007c0c */ /* 0x000fe2000bf06070 */
[----:B------:R-:W-:Y:S02]  /*0a40*/  IMAD.MOV.U32 R23, RZ, RZ, -0x1 ;  /* 0xffffffffff177424 */ /* 0x000fe400078e00ff */
[----:B------:R-:W-:Y:S01]  /*0a50*/  IMAD.MOV.U32 R89, RZ, RZ, -0x1 ;  /* 0xffffffffff597424 */ /* 0x000fe200078e00ff */
[----:B------:R-:W-:-:S13]  /*0a60*/  ISETP.GE.U32.AND.EX P0, PT, R3, UR7, PT, P0 ;  /* 0x0000000703007c0c */ /* 0x000fda000bf06100 */
[----:B------:R-:W-:Y:S05]  /*0a70*/  @P0 BRA `(.L_x_8) ;  /* 0x0000000400240947 */ /* 0x000fea0003800000 */
[----:B------:R-:W0:Y:S01]  /*0a80*/  LDC.64 R24, c[0x0][0x728] ;  /* 0x0001ca00ff187b82 */ /* 0x000e220000000a00 */
[----:B------:R-:W-:Y:S02]  /*0a90*/  IMAD.MOV.U32 R14, RZ, RZ, R2 ;  /* 0x000000ffff0e7224 */ /* 0x000fe400078e0002 */
[----:B------:R-:W-:-:S05]  /*0aa0*/  IMAD.MOV.U32 R15, RZ, RZ, R3 ;  /* 0x000000ffff0f7224 */ /* 0x000fca00078e0003 */
[----:B------:R-:W1:Y:S08]  /*0ab0*/  LDC R22, c[0x0][0x730] ;  /* 0x0001cc00ff167b82 */ /* 0x000e700000000800 */
[----:B------:R-:W2:Y:S01]  /*0ac0*/  LDC.64 R26, c[0x0][0x720] ;  /* 0x0001c800ff1a7b82 */ /* 0x000ea20000000a00 */
[----:B0-----:R-:W-:-:S04]  /*0ad0*/  ISETP.NE.U32.AND P0, PT, R24, RZ, PT ;  /* 0x000000ff1800720c */ /* 0x001fc80003f05070 */
[----:B------:R-:W-:-:S13]  /*0ae0*/  ISETP.NE.AND.EX P0, PT, R25, RZ, PT, P0 ;  /* 0x000000ff1900720c */ /* 0x000fda0003f05300 */
[----:B-12---:R-:W-:Y:S05]  /*0af0*/  @!P0 BRA `(.L_x_9) ;  /* 0x0000000000288947 */ /* 0x006fea0003800000 */
[----:B------:R-:W0:Y:S02]  /*0b00*/  LDC R7, c[0x0][0x734] ;  /* 0x0001cd00ff077b82 */ /* 0x000e240000000800 */
[----:B0-----:R-:W-:-:S05]  /*0b10*/  IADD3 R7, P0, R2, R7, RZ ;  /* 0x0000000702077210 */ /* 0x001fca0007f1e0ff */
[----:B------:R-:W-:-:S04]  /*0b20*/  IMAD.X R23, RZ, RZ, R3, P0 ;  /* 0x000000ffff177224 */ /* 0x000fc800000e0603 */
[----:B------:R-:W-:-:S04]  /*0b30*/  IMAD.WIDE.U32 R14, R23, R24, RZ ;  /* 0x00000018170e7225 */ /* 0x000fc800078e00ff */
[----:B------:R-:W-:-:S04]  /*0b40*/  IMAD.WIDE.U32 R16, P0, R7, R25, R14 ;  /* 0x0000001907107225 */ /* 0x000fc8000780000e */
[----:B------:R-:W-:-:S04]  /*0b50*/  IMAD.WIDE.U32 R14, R7, R24, RZ ;  /* 0x00000018070e7225 */ /* 0x000fc800078e00ff */
[----:B------:R-:W-:Y:S01]  /*0b60*/  IMAD.X R19, RZ, RZ, RZ, P0 ;  /* 0x000000ffff137224 */ /* 0x000fe200000e06ff */
[----:B------:R-:W-:Y:S01]  /*0b70*/  IADD3 RZ, P0, R15, R16, RZ ;  /* 0x000000100fff7210 */ /* 0x000fe20007f1e0ff */
[----:B------:R-:W-:-:S04]  /*0b80*/  IMAD.MOV.U32 R18, RZ, RZ, R17 ;  /* 0x000000ffff127224 */ /* 0x000fc800078e0011 */
[----:B------:R-:W-:-:S08]  /*0b90*/  IMAD.WIDE.U32.X R14, R23, R25, R18, P0 ;  /* 0x00000019170e7225 */ /* 0x000fd000000e0412 */
.L_x_9:
[----:B------:R-:W0:Y:S01]  /*0ba0*/  LDC.64 R30, c[0x0][0x740] ;  /* 0x0001d000ff1e7b82 */ /* 0x000e220000000a00 */
[-CC-:B------:R-:W-:Y:S02]  /*0bb0*/  SHF.R.U64 R89, R14, R22.reuse, R15.reuse ;  /* 0x000000160e597219 */ /* 0x180fe4000000120f */
[----:B------:R-:W-:Y:S02]  /*0bc0*/  SHF.R.U32.HI R7, RZ, R22, R15 ;  /* 0x00000016ff077219 */ /* 0x000fe4000001160f */
[----:B------:R-:W-:-:S03]  /*0bd0*/  IADD3 R11, P0, RZ, -R89, RZ ;  /* 0x80000059ff0b7210 */ /* 0x000fc60007f1e0ff */
[----:B------:R-:W1:Y:S02]  /*0be0*/  LDC R24, c[0x0][0x718] ;  /* 0x0001c600ff187b82 */ /* 0x000e640000000800 */
[----:B------:R-:W-:Y:S02]  /*0bf0*/  IMAD.X R7, RZ, RZ, ~R7, P0 ;  /* 0x000000ffff077224 */ /* 0x000fe400000e0e07 */
[----:B------:R-:W-:-:S04]  /*0c00*/  IMAD.WIDE.U32 R14, R11, R26, R2 ;  /* 0x0000001a0b0e7225 */ /* 0x000fc800078e0002 */
[----:B------:R-:W2:Y:S01]  /*0c10*/  LDC R22, c[0x0][0x708] ;  /* 0x0001c200ff167b82 */ /* 0x000ea20000000800 */
[----:B------:R-:W-:Y:S02]  /*0c20*/  IMAD R16, R7, R26, RZ ;  /* 0x0000001a07107224 */ /* 0x000fe400078e02ff */
[----:B------:R-:W-:Y:S02]  /*0c30*/  IMAD.MOV.U32 R7, RZ, RZ, -0x1 ;  /* 0xffffffffff077424 */ /* 0x000fe400078e00ff */
[----:B------:R-:W-:Y:S02]  /*0c40*/  IMAD R11, R11, R27, R16 ;  /* 0x0000001b0b0b7224 */ /* 0x000fe400078e0210 */
[----:B------:R-:W-:Y:S01]  /*0c50*/  IMAD.MOV.U32 R27, RZ, RZ, 0x1 ;  /* 0x00000001ff1b7424 */ /* 0x000fe200078e00ff */
[----:B------:R-:W3:Y:S01]  /*0c60*/  LDC R28, c[0x0][0x758] ;  /* 0x0001d600ff1c7b82 */ /* 0x000ee20000000800 */
[----:B------:R-:W-:Y:S01]  /*0c70*/  IMAD.IADD R11, R15, 0x1, R11 ;  /* 0x000000010f0b7824 */ /* 0x000fe200078e020b */
[----:B0-----:R-:W-:-:S04]  /*0c80*/  ISETP.NE.U32.AND P0, PT, R30, RZ, PT ;  /* 0x000000ff1e00720c */ /* 0x001fc80003f05070 */
[----:B------:R-:W-:Y:S02]  /*0c90*/  ISETP.NE.AND.EX P0, PT, R31, RZ, PT, P0 ;  /* 0x000000ff1f00720c */ /* 0x000fe40003f05300 */
[----:B------:R-:W0:Y:S01]  /*0ca0*/  LDC R26, c[0x0][0x700] ;  /* 0x0001c000ff1a7b82 */ /* 0x000e220000000800 */
[-CC-:B-1----:R-:W-:Y:S02]  /*0cb0*/  SHF.R.U64 R18, R14, R24.reuse, R11.reuse ;  /* 0x000000180e127219 */ /* 0x182fe4000000120b */
[----:B------:R-:W-:-:S05]  /*0cc0*/  SHF.R.U32.HI R11, RZ, R24, R11 ;  /* 0x00000018ff0b7219 */ /* 0x000fca000001160b */
[----:B------:R-:W1:Y:S01]  /*0cd0*/  LDC R23, c[0x0][0x748] ;  /* 0x0001d200ff177b82 */ /* 0x000e620000000800 */
[-CC-:B--2---:R-:W-:Y:S02]  /*0ce0*/  SHF.R.U64 R24, R18, R22.reuse, R11.reuse ;  /* 0x0000001612187219 */ /* 0x184fe4000000120b */
[----:B------:R-:W-:Y:S01]  /*0cf0*/  SHF.R.U32.HI R11, RZ, R22, R11 ;  /* 0x00000016ff0b7219 */ /* 0x000fe2000001160b */
[----:B------:R-:W-:-:S04]  /*0d00*/  IMAD R22, R13, R20, R10 ;  /* 0x000000140d167224 */ /* 0x000fc800078e020a */
[----:B------:R-:W2:Y:S01]  /*0d10*/  LDC R25, c[0x0][0x738] ;  /* 0x0001ce00ff197b82 */ /* 0x000ea20000000800 */
[-CC-:B---3--:R-:W-:Y:S02]  /*0d20*/  SHF.R.U64 R20, R24, R28.reuse, R11.reuse ;  /* 0x0000001c18147219 */ /* 0x188fe4000000120b */
[-C--:B------:R-:W-:Y:S02]  /*0d30*/  SHF.L.U32 R7, R7, R28.reuse, RZ ;  /* 0x0000001c07077219 */ /* 0x080fe400000006ff */
[----:B------:R-:W-:Y:S01]  /*0d40*/  SHF.R.U32.HI R11, RZ, R28, R11 ;  /* 0x0000001cff0b7219 */ /* 0x000fe2000001160b */
[----:B------:R-:W-:Y:S01]  /*0d50*/  IMAD.MOV.U32 R10, RZ, RZ, R20 ;  /* 0x000000ffff0a7224 */ /* 0x000fe200078e0014 */
[----:B------:R-:W-:Y:S01]  /*0d60*/  LOP3.LUT R13, RZ, R7, RZ, 0x33, !PT ;  /* 0x00000007ff0d7212 */ /* 0x000fe200078e33ff */
[----:B------:R-:W3:Y:S01]  /*0d70*/  LDC R29, c[0x0][0x710] ;  /* 0x0001c400ff1d7b82 */ /* 0x000ee20000000800 */
[----:B------:R-:W-:Y:S05]  /*0d80*/  @!P0 BRA `(.L_x_10) ;  /* 0x0000000000288947 */ /* 0x000fea0003800000 */
[----:B------:R-:W4:Y:S02]  /*0d90*/  LDC R7, c[0x0][0x74c] ;  /* 0x0001d300ff077b82 */ /* 0x000f240000000800 */
[----:B----4-:R-:W-:-:S05]  /*0da0*/  IADD3 R7, P0, R20, R7, RZ ;  /* 0x0000000714077210 */ /* 0x010fca0007f1e0ff */
        /* <DEDUP_REMOVED lines=8> */
.L_x_10:
[----:B-1----:R-:W-:Y:S02]  /*0e30*/  SHF.R.U64 R11, R10, R23, R11 ;  /* 0x000000170a0b7219 */ /* 0x002fe4000000120b */
[----:B------:R-:W-:Y:S01]  /*0e40*/  LOP3.LUT R10, R24, R13, RZ, 0xc0, !PT ;  /* 0x0000000d180a7212 */ /* 0x000fe200078ec0ff */
[----:B0-----:R-:W-:Y:S01]  /*0e50*/  VIADD R13, R26, 0xffffffff ;  /* 0xffffffff1a0d7836 */ /* 0x001fe20000000000 */
[----:B------:R-:W-:Y:S01]  /*0e60*/  SHF.L.U32 R7, R27, R28, RZ ;  /* 0x0000001c1b077219 */ /* 0x000fe200000006ff */
[----:B------:R-:W-:Y:S01]  /*0e70*/  IMAD.MOV R14, RZ, RZ, -R11 ;  /* 0x000000ffff0e7224 */ /* 0x000fe200078e0a0b */
[----:B------:R-:W-:Y:S02]  /*0e80*/  SEL R9, R9, R22, !P4 ;  /* 0x0000001609097207 */ /* 0x000fe40006000000 */
[----:B------:R-:W-:Y:S01]  /*0e90*/  LOP3.LUT R13, R18, R13, RZ, 0xc0, !PT ;  /* 0x0000000d120d7212 */ /* 0x000fe200078ec0ff */
[----:B------:R-:W-:Y:S02]  /*0ea0*/  IMAD R10, R7, R11, R10 ;  /* 0x0000000b070a7224 */ /* 0x000fe400078e020a */
[----:B--2---:R-:W-:-:S02]  /*0eb0*/  IMAD R7, R14, R25, R20 ;  /* 0x000000190e077224 */ /* 0x004fc400078e0214 */
[----:B---3--:R-:W-:Y:S02]  /*0ec0*/  IMAD R9, R10, R29, R9 ;  /* 0x0000001d0a097224 */ /* 0x008fe400078e0209 */
[----:B------:R-:W-:Y:S02]  /*0ed0*/  IMAD R22, R7, R26, R13 ;  /* 0x0000001a07167224 */ /* 0x000fe400078e020d */
[----:B------:R-:W-:-:S03]  /*0ee0*/  IMAD.MOV.U32 R14, RZ, RZ, 0x1 ;  /* 0x00000001ff0e7424 */ /* 0x000fc600078e00ff */
[----:B------:R-:W-:Y:S02]  /*0ef0*/  SEL R23, R22, R9, !P4 ;  /* 0x0000000916177207 */ /* 0x000fe40006000000 */
[----:B------:R-:W-:-:S07]  /*0f00*/  SEL R22, R9, R22, !P4 ;  /* 0x0000001609167207 */ /* 0x000fce0006000000 */
.L_x_8:
[----:B------:R-:W-:-:S08]  /*0f10*/  NOP ;  /* 0x0000000000007918 */ /* 0x000fd00000000000 */
[----:B------:R-:W0:Y:S02]  /*0f20*/  USETMAXREG.TRY_ALLOC.CTAPOOL UP0, 0xe8 ;  /* 0x000000e8000079c8 */ /* 0x000e240008000600 */
[----:B0-----:R-:W-:-:S13]  /*0f30*/  PLOP3.LUT P0, PT, PT, PT, UP0, 0x80, 0x0 ;  /* 0x000000000000781c */ /* 0x001fda0003f0f008 */
[----:B------:R-:W-:Y:S05]  /*0f40*/  @!P0 BRA `(.L_x_8) ;  /* 0xfffffffc00f08947 */ /* 0x000fea000383ffff */
[----:B------:R-:W-:Y:S01]  /*0f50*/  ULDC.64 UR6, c[0x0][0x698] ;  /* 0x0001a60000067ab9 */ /* 0x000fe20000000a00 */
[----:B------:R-:W-:Y:S01]  /*0f60*/  ULDC.64 UR18, c[0x0][0x208] ;  /* 0x0000820000127ab9 */ /* 0x000fe20000000a00 */
[----:B------:R-:W-:-:S04]  /*0f70*/  ISETP.NE.U32.AND P0, PT, RZ, UR6, PT ;  /* 0x00000006ff007c0c */ /* 0x000fc8000bf05070 */
[----:B------:R-:W-:-:S13]  /*0f80*/  ISETP.NE.AND.EX P0, PT, RZ, UR7, PT, P0 ;  /* 0x00000007ff007c0c */ /* 0x000fda000bf05300 */
[----:B------:R-:W-:Y:S05]  /*0f90*/  @!P0 BRA `(.L_x_11) ;  /* 0x00000000001c8947 */ /* 0x000fea0003800000 */
[----:B------:R-:W0:Y:S02]  /*0fa0*/  LDC.64 R10, c[0x0][0x698] ;  /* 0x0001a600ff0a7b82 */ /* 0x000e240000000a00 */
[----:B0-----:R-:W2:Y:S02]  /*0fb0*/  LDG.E.64 R10, desc[UR18][R10.64] ;  /* 0x000000120a0a7981 */ /* 0x001ea4000c1e1b00 */
[----:B--2---:R-:W-:-:S04]  /*0fc0*/  ISETP.NE.U32.AND P0, PT, R10, RZ, PT ;  /* 0x000000ff0a00720c */ /* 0x004fc80003f05070 */
[----:B------:R-:W-:-:S13]  /*0fd0*/  ISETP.NE.AND.EX P0, PT, R11, RZ, PT, P0 ;  /* 0x000000ff0b00720c */ /* 0x000fda0003f05300 */
[----:B------:R-:W-:Y:S05]  /*0fe0*/  @!P0 BRA `(.L_x_11) ;  /* 0x0000000000088947 */ /* 0x000fea0003800000 */
[----:B------:R0:W5:Y:S01]  /*0ff0*/  LD.E R7, desc[UR18][R10.64] ;  /* 0x000000120a077980 */ /* 0x000162000c101900 */
[----:B------:R-:W-:Y:S05]  /*1000*/  BRA `(.L_x_12) ;  /* 0x0000000000207947 */ /* 0x000fea0003800000 */
.L_x_11:
[----:B------:R-:W-:Y:S02]  /*1010*/  ULDC.64 UR6, c[0x0][0x688] ;  /* 0x0001a20000067ab9 */ /* 0x000fe40000000a00 */
[----:B------:R-:W-:-:S04]  /*1020*/  ISETP.NE.U32.AND P0, PT, RZ, UR6, PT ;  /* 0x00000006ff007c0c */ /* 0x000fc8000bf05070 */
[----:B------:R-:W-:-:S13]  /*1030*/  ISETP.NE.AND.EX P0, PT, RZ, UR7, PT, P0 ;  /* 0x00000007ff007c0c */ /* 0x000fda000bf05300 */
[----:B------:R-:W-:Y:S05]  /*1040*/  @!P0 BRA `(.L_x_13) ;  /* 0x00000000000c8947 */ /* 0x000fea0003800000 */
[----:B------:R-:W0:Y:S02]  /*1050*/  LDC.64 R10, c[0x0][0x688] ;  /* 0x0001a200ff0a7b82 */ /* 0x000e240000000a00 */
[----:B0-----:R1:W5:Y:S01]  /*1060*/  LDG.E R7, desc[UR18][R10.64] ;  /* 0x000000120a077981 */ /* 0x001362000c1e1900 */
[----:B------:R-:W-:Y:S05]  /*1070*/  BRA `(.L_x_12) ;  /* 0x0000000000047947 */ /* 0x000fea0003800000 */
.L_x_13:
[----:B------:R-:W2:Y:S02]  /*1080*/  LDC R7, c[0x0][0x680] ;  /* 0x0001a000ff077b82 */ /* 0x000ea40000000800 */
.L_x_12:
[----:B------:R-:W-:Y:S02]  /*1090*/  ULDC.64 UR6, c[0x0][0x6a0] ;  /* 0x0001a80000067ab9 */ /* 0x000fe40000000a00 */
[----:B------:R-:W-:-:S04]  /*10a0*/  ISETP.NE.U32.AND P0, PT, RZ, UR6, PT ;  /* 0x00000006ff007c0c */ /* 0x000fc8000bf05070 */
[----:B------:R-:W-:-:S13]  /*10b0*/  ISETP.NE.AND.EX P0, PT, RZ, UR7, PT, P0 ;  /* 0x00000007ff007c0c */ /* 0x000fda000bf05300 */
[----:B------:R-:W-:Y:S05]  /*10c0*/  @!P0 BRA `(.L_x_14) ;  /* 0x00000000001c8947 */ /* 0x000fea0003800000 */
[----:B01----:R-:W0:Y:S02]  /*10d0*/  LDC.64 R10, c[0x0][0x6a0] ;  /* 0x0001a800ff0a7b82 */ /* 0x003e240000000a00 */
[----:B0-----:R-:W3:Y:S02]  /*10e0*/  LDG.E.64 R10, desc[UR18][R10.64] ;  /* 0x000000120a0a7981 */ /* 0x001ee4000c1e1b00 */
[----:B---3--:R-:W-:-:S04]  /*10f0*/  ISETP.NE.U32.AND P0, PT, R10, RZ, PT ;  /* 0x000000ff0a00720c */ /* 0x008fc80003f05070 */
[----:B------:R-:W-:-:S13]  /*1100*/  ISETP.NE.AND.EX P0, PT, R11, RZ, PT, P0 ;  /* 0x000000ff0b00720c */ /* 0x000fda0003f05300 */
[----:B------:R-:W-:Y:S05]  /*1110*/  @!P0 BRA `(.L_x_14) ;  /* 0x0000000000088947 */ /* 0x000fea0003800000 */
[----:B------:R0:W5:Y:S01]  /*1120*/  LD.E R9, desc[UR18][R10.64] ;  /* 0x000000120a097980 */ /* 0x000162000c101900 */
[----:B------:R-:W-:Y:S05]  /*1130*/  BRA `(.L_x_15) ;  /* 0x0000000000207947 */ /* 0x000fea0003800000 */
.L_x_14:
[----:B------:R-:W-:Y:S02]  /*1140*/  ULDC.64 UR6, c[0x0][0x690] ;  /* 0x0001a40000067ab9 */ /* 0x000fe40000000a00 */
[----:B------:R-:W-:-:S04]  /*1150*/  ISETP.NE.U32.AND P0, PT, RZ, UR6, PT ;  /* 0x00000006ff007c0c */ /* 0x000fc8000bf05070 */
[----:B------:R-:W-:-:S13]  /*1160*/  ISETP.NE.AND.EX P0, PT, RZ, UR7, PT, P0 ;  /* 0x00000007ff007c0c */ /* 0x000fda000bf05300 */
[----:B------:R-:W-:Y:S05]  /*1170*/  @!P0 BRA `(.L_x_16) ;  /* 0x00000000000c8947 */ /* 0x000fea0003800000 */
[----:B01----:R-:W0:Y:S02]  /*1180*/  LDC.64 R10, c[0x0][0x690] ;  /* 0x0001a400ff0a7b82 */ /* 0x003e240000000a00 */
[----:B0-----:R1:W5:Y:S01]  /*1190*/  LDG.E R9, desc[UR18][R10.64] ;  /* 0x000000120a097981 */ /* 0x001362000c1e1900 */
[----:B------:R-:W-:Y:S05]  /*11a0*/  BRA `(.L_x_15) ;  /* 0x0000000000047947 */ /* 0x000fea0003800000 */
.L_x_16:
[----:B------:R-:W3:Y:S02]  /*11b0*/  LDC R9, c[0x0][0x684] ;  /* 0x0001a100ff097b82 */ /* 0x000ee40000000800 */
.L_x_15:
[----:B------:R-:W-:-:S13]  /*11c0*/  LOP3.LUT P0, RZ, R14, 0xff, RZ, 0xc0, !PT ;  /* 0x000000ff0eff7812 */ /* 0x000fda000780c0ff */
[----:B------:R-:W-:Y:S05]  /*11d0*/  @!P0 EXIT ;  /* 0x000000000000894d */ /* 0x000fea0003800000 */
[----:B------:R-:W4:Y:S01]  /*11e0*/  LDC.64 R18, c[0x0][0x288] ;  /* 0x0000a200ff127b82 */ /* 0x000f220000000a00 */
[C---:B01----:R-:W-:Y:S01]  /*11f0*/  IMAD.SHL.U32 R11, R21.reuse, 0x40, RZ ;  /* 0x00000040150b7824 */ /* 0x043fe200078e00ff */
[----:B------:R-:W-:Y:S01]  /*1200*/  SHF.R.U32.HI R13, RZ, 0x5, R8 ;  /* 0x00000005ff0d7819 */ /* 0x000fe20000011608 */
[----:B------:R-:W-:Y:S01]  /*1210*/  IMAD.SHL.U32 R8, R21, 0x400, RZ ;  /* 0x0000040015087824 */ /* 0x000fe200078e00ff */
[----:B------:R-:W-:Y:S01]  /*1220*/  SHF.R.U32.HI R10, RZ, 0x2, R21 ;  /* 0x00000002ff0a7819 */ /* 0x000fe20000011615 */
[----:B------:R-:W-:Y:S01]  /*1230*/  ULDC.64 UR6, c[0x0][0x6b0] ;  /* 0x0001ac0000067ab9 */ /* 0x000fe20000000a00 */
[----:B------:R-:W-:Y:S01]  /*1240*/  LOP3.LUT R11, R11, 0x3800, RZ, 0xc0, !PT ;  /* 0x000038000b0b7812 */ /* 0x000fe200078ec0ff */
[----:B------:R-:W-:Y:S01]  /*1250*/  IMAD.SHL.U32 R15, R13, 0x10, RZ ;  /* 0x000000100d0f7824 */ /* 0x000fe200078e00ff */
[----:B------:R-:W-:Y:S01]  /*1260*/  LOP3.LUT R10, R10, 0x7, RZ, 0xc0, !PT ;  /* 0x000000070a0a7812 */ /* 0x000fe200078ec0ff */
[----:B------:R-:W0:Y:S01]  /*1270*/  LDC R20, c[0x0][0x758] ;  /* 0x0001d600ff147b82 */ /* 0x000e220000000800 */
[----:B------:R-:W-:Y:S01]  /*1280*/  LOP3.LUT R8, R11, 0x400, R8, 0xf8, !PT ;  /* 0x000004000b087812 */ /* 0x000fe200078ef808 */
[----:B------:R-:W-:Y:S01]  /*1290*/  IMAD.SHL.U32 R11, R21, 0x20, RZ ;  /* 0x00000020150b7824 */ /* 0x000fe200078e00ff */
[--C-:B------:R-:W-:Y:S01]  /*12a0*/  LOP3.LUT R14, R15, 0xfffffff0, R10.reuse, 0xe2, !PT ;  /* 0xfffffff00f0e7812 */ /* 0x100fe200078ee20a */
[----:B------:R-:W-:Y:S01]  /*12b0*/  IMAD R17, R13, -0x10, -R10 ;  /* 0xfffffff00d117824 */ /* 0x000fe200078e0a0a */
[C---:B------:R-:W-:Y:S01]  /*12c0*/  LOP3.LUT R10, R12.reuse, 0x1, RZ, 0xc0, !PT ;  /* 0x000000010c0a7812 */ /* 0x040fe200078ec0ff */
[----:B------:R-:W-:Y:S01]  /*12d0*/  IMAD.SHL.U32 R15, R12, 0x40, RZ ;  /* 0x000000400c0f7824 */ /* 0x000fe200078e00ff */
[----:B------:R-:W-:Y:S01]  /*12e0*/  LOP3.LUT R13, R21, 0x3, RZ, 0xc0, !PT ;  /* 0x00000003150d7812 */ /* 0x000fe200078ec0ff */
[----:B------:R-:W1:Y:S01]  /*12f0*/  LDC R16, c[0x0][0x700] ;  /* 0x0001c000ff107b82 */ /* 0x000e620000000800 */
[----:B------:R-:W-:Y:S01]  /*1300*/  LOP3.LUT R11, R8, 0x380, R11, 0xf8, !PT ;  /* 0x00000380080b7812 */ /* 0x000fe200078ef80b */
[----:B------:R-:W-:Y:S01]  /*1310*/  ULDC.64 UR12, c[0x0][0x6c8] ;  /* 0x0001b200000c7ab9 */ /* 0x000fe20000000a00 */
[----:B------:R-:W-:Y:S01]  /*1320*/  LOP3.LUT R12, R14, 0x40, R15, 0xf8, !PT ;  /* 0x000000400e0c7812 */ /* 0x000fe200078ef80f */
[----:B------:R-:W-:Y:S01]  /*1330*/  IMAD R14, R10, -0x40, R17 ;  /* 0xffffffc00a0e7824 */ /* 0x000fe200078e0211 */
[----:B------:R-:W-:Y:S01]  /*1340*/  USHF.L.U64.HI UR5, UR6, 0x5, UR7 ;  /* 0x0000000506057899 */ /* 0x000fe20008010207 */
[----:B------:R-:W-:Y:S01]  /*1350*/  IMAD.MOV.U32 R17, RZ, RZ, 0x1 ;  /* 0x00000001ff117424 */ /* 0x000fe200078e00ff */
[----:B------:R-:W-:Y:S01]  /*1360*/  USHF.L.U64.HI UR7, UR12, 0x5, UR13 ;  /* 0x000000050c077899 */ /* 0x000fe2000801020d */
[----:B----4-:R-:W-:Y:S01]  /*1370*/  VIADD R8, R19, 0x7f ;  /* 0x0000007f13087836 */ /* 0x010fe20000000000 */
[----:B------:R-:W-:Y:S01]  /*1380*/  USHF.L.U32 UR6, UR6, 0x5, URZ ;  /* 0x0000000506067899 */ /* 0x000fe2000800063f */
[----:B------:R-:W-:Y:S01]  /*1390*/  IMAD R10, R13, -0x2, R18 ;  /* 0xfffffffe0d0a7824 */ /* 0x000fe200078e0212 */
[----:B------:R-:W-:Y:S01]  /*13a0*/  USHF.L.U32 UR12, UR12, 0x5, URZ ;  /* 0x000000050c0c7899 */ /* 0x000fe2000800063f */
[----:B------:R-:W-:Y:S01]  /*13b0*/  IMAD.MOV.U32 R15, RZ, RZ, -0x1 ;  /* 0xffffffffff0f7424 */ /* 0x000fe200078e00ff */
[----:B------:R-:W-:Y:S01]  /*13c0*/  SHF.R.S32.HI R13, RZ, 0x1f, R8 ;  /* 0x0000001fff0d7819 */ /* 0x000fe20000011408 */
[----:B------:R-:W-:Y:S01]  /*13d0*/  ULDC UR8, c[0x0][0x284] ;  /* 0x0000a10000087ab9 */ /* 0x000fe20000000800 */
[----:B------:R-:W-:Y:S01]  /*13e0*/  UIADD3 UR24, UP0, UR6, 0x20, URZ ;  /* 0x0000002006187890 */ /* 0x000fe2000ff1e03f */
[----:B------:R-:W-:Y:S01]  /*13f0*/  LOP3.LUT R104, R0, 0x1, RZ, 0xfc, !PT ;  /* 0x0000000100687812 */ /* 0x000fe200078efcff */
[----:B------:R-:W-:Y:S01]  /*1400*/  UIADD3 UR23, UP1, UR12, 0x20, URZ ;  /* 0x000000200c177890 */ /* 0x000fe2000ff3e03f */
[----:B------:R-:W-:Y:S01]  /*1410*/  LEA.HI R13, R13, R8, RZ, 0x7 ;  /* 0x000000080d0d7211 */ /* 0x000fe200078f38ff */
[----:B------:R-:W-:Y:S01]  /*1420*/  IMAD.MOV.U32 R19, RZ, RZ, RZ ;  /* 0x000000ffff137224 */ /* 0x000fe200078e00ff */
[-C--:B0-----:R-:W-:Y:S01]  /*1430*/  SHF.L.U32 R8, R17, R20.reuse, RZ ;  /* 0x0000001411087219 */ /* 0x081fe200000006ff */
[----:B------:R-:W-:Y:S01]  /*1440*/  VIADD R14, R14, UR8 ;  /* 0x000000080e0e7c36 */ /* 0x000fe20008000000 */
[----:B------:R-:W-:Y:S01]  /*1450*/  SHF.R.S32.HI R18, RZ, 0x7, R13 ;  /* 0x00000007ff127819 */ /* 0x000fe2000001140d */
[----:B------:R-:W-:Y:S01]  /*1460*/  UIADD3.X UR22, URZ, UR5, URZ, UP0, !UPT ;  /* 0x000000053f167290 */ /* 0x000fe200087fe43f */
[----:B------:R-:W-:Y:S01]  /*1470*/  SHF.L.U32 R15, R15, R20, RZ ;  /* 0x000000140f0f7219 */ /* 0x000fe200000006ff */
[----:B------:R-:W-:Y:S01]  /*1480*/  IMAD.MOV.U32 R20, RZ, RZ, RZ ;  /* 0x000000ffff147224 */ /* 0x000fe200078e00ff */
[----:B------:R-:W-:Y:S01]  /*1490*/  VIMNMX R13, RZ, R18, PT ;  /* 0x00000012ff0d7248 */ /* 0x000fe20003fe0100 */
[----:B-1----:R-:W-:Y:S01]  /*14a0*/  VIADD R16, R16, 0xffffffff ;  /* 0xffffffff10107836 */ /* 0x002fe20000000000 */
[C---:B------:R-:W-:Y:S01]  /*14b0*/  LOP3.LUT R17, R21.reuse, 0x80, RZ, 0xc0, !PT ;  /* 0x0000008015117812 */ /* 0x040fe200078ec0ff */
[----:B------:R-:W-:Y:S01]  /*14c0*/  IMAD.SHL.U32 R21, R21, 0x2, RZ ;  /* 0x0000000215157824 */ /* 0x000fe200078e00ff */
[----:B------:R-:W-:Y:S01]  /*14d0*/  LOP3.LUT R15, RZ, R15, RZ, 0x33, !PT ;  /* 0x0000000fff0f7212 */ /* 0x000fe200078e33ff */
[----:B------:R-:W-:Y:S01]  /*14e0*/  IMAD.IADD R13, R18, 0x1, -R13 ;  /* 0x00000001120d7824 */ /* 0x000fe200078e0a0d */
[----:B------:R-:W-:Y:S01]  /*14f0*/  SHF.R.U32.HI R17, RZ, 0x7, R17 ;  /* 0x00000007ff117819 */ /* 0x000fe20000011611 */
[----:B------:R-:W-:-:S12]  /*1500*/  UIADD3.X UR21, URZ, UR7, URZ, UP1, !UPT ;  /* 0x000000073f157290 */ /* 0x000fd80008ffe43f */
.L_x_157:
[----:B------:R-:W0:Y:S01]  /*1510*/  SHFL.IDX PT, R24, R17, RZ, 0x1f ;  /* 0x00001fff11187589 */ /* 0x000e2200000e0000 */
[----:B-1----:R-:W1:Y:S01]  /*1520*/  S2UR UR11, SR_CgaCtaId ;  /* 0x00000000000b79c3 */ /* 0x002e620000008800 */
[----:B------:R-:W-:Y:S01]  /*1530*/  ISETP.GE.AND P0, PT, R13, 0x1, PT ;  /* 0x000000010d00780c */ /* 0x000fe20003f06270 */
[----:B------:R-:W-:Y:S01]  /*1540*/  UMOV UR10, 0x400 ;  /* 0x00000400000a7882 */ /* 0x000fe20000000000 */
[----:B------:R-:W-:Y:S02]  /*1550*/  CS2R R86, SRZ ;  /* 0x0000000000567805 */ /* 0x000fe4000001ff00 */
[----:B------:R-:W-:Y:S02]  /*1560*/  CS2R R26, SRZ ;  /* 0x00000000001a7805 */ /* 0x000fe4000001ff00 */
[----:B------:R-:W-:Y:S02]  /*1570*/  CS2R R28, SRZ ;  /* 0x00000000001c7805 */ /* 0x000fe4000001ff00 */
[----:B------:R-:W-:-:S02]  /*1580*/  CS2R R30, SRZ ;  /* 0x00000000001e7805 */ /* 0x000fc4000001ff00 */
[----:B------:R-:W-:Y:S02]  /*1590*/  CS2R R32, SRZ ;  /* 0x0000000000207805 */ /* 0x000fe4000001ff00 */
[----:B---3--:R-:W-:Y:S02]  /*15a0*/  CS2R R34, SRZ ;  /* 0x0000000000227805 */ /* 0x008fe4000001ff00 */
[----:B------:R-:W-:Y:S02]  /*15b0*/  CS2R R36, SRZ ;  /* 0x0000000000247805 */ /* 0x000fe4000001ff00 */
[----:B------:R-:W-:Y:S02]  /*15c0*/  CS2R R38, SRZ ;  /* 0x0000000000267805 */ /* 0x000fe4000001ff00 */
[----:B------:R-:W-:Y:S02]  /*15d0*/  CS2R R40, SRZ ;  /* 0x0000000000287805 */ /* 0x000fe4000001ff00 */
[----:B------:R-:W-:-:S02]  /*15e0*/  CS2R R42, SRZ ;  /* 0x00000000002a7805 */ /* 0x000fc4000001ff00 */
[----:B------:R-:W-:Y:S02]  /*15f0*/  CS2R R44, SRZ ;  /* 0x00000000002c7805 */ /* 0x000fe4000001ff00 */
[----:B------:R-:W-:Y:S02]  /*1600*/  CS2R R46, SRZ ;  /* 0x00000000002e7805 */ /* 0x000fe4000001ff00 */
        /* <DEDUP_REMOVED lines=8> */
[----:B0-----:R-:W-:Y:S01]  /*1690*/  R2UR UR8, R24 ;  /* 0x00000000180872ca */ /* 0x001fe200000e0000 */
[----:B-1----:R-:W-:Y:S01]  /*16a0*/  ULEA UR10, UR11, UR10, 0x18 ;  /* 0x0000000a0b0a7291 */ /* 0x002fe2000f8ec03f */
        /* <DEDUP_REMOVED lines=10> */
[----:B------:R-:W-:Y:S01]  /*1750*/  CS2R R82, SRZ ;  /* 0x0000000000527805 */ /* 0x000fe2000001ff00 */
[----:B------:R-:W-:Y:S01]  /*1760*/  ULEA.HI UR9, UR8, UR8, URZ, 0x1 ;  /* 0x0000000808097291 */ /* 0x000fe2000f8f083f */
[----:B------:R-:W-:-:S03]  /*1770*/  CS2R R84, SRZ ;  /* 0x0000000000547805 */ /* 0x000fc6000001ff00 */
[----:B------:R-:W-:-:S04]  /*1780*/  ULOP3.LUT UR9, UR9, 0x7fffe, URZ, 0xc0, !UPT ;  /* 0x0007fffe09097892 */ /* 0x000fc8000f8ec03f */
[----:B------:R-:W-:-:S04]  /*1790*/  UIADD3 UR9, UR8, -UR9, URZ ;  /* 0x8000000908097290 */ /* 0x000fc8000fffe03f */
[----:B------:R-:W-:Y:S01]  /*17a0*/  ULEA UR9, UR9, UR10, 0xd ;  /* 0x0000000a09097291 */ /* 0x000fe2000f8e683f */
[----:B--2--5:R-:W-:Y:S11]  /*17b0*/  @!P0 BRA `(.L_x_17) ;  /* 0x0000000400308947 */ /* 0x024ff60003800000 */
[----:B------:R-:W-:Y:S01]  /*17c0*/  UIADD3 UR9, UR9, 0x100, URZ ;  /* 0x0000010009097890 */ /* 0x000fe2000fffe03f */
[----:B------:R-:W-:Y:S01]  /*17d0*/  R2UR UR13, R19 ;  /* 0x00000000130d72ca */ /* 0x000fe200000e0000 */
[----:B------:R-:W-:Y:S01]  /*17e0*/  IMAD.MOV.U32 R88, RZ, RZ, R13 ;  /* 0x000000ffff587224 */ /* 0x000fe200078e000d */
[----:B------:R-:W-:Y:S01]  /*17f0*/  UPLOP3.LUT UP0, UPT, UPT, UPT, UPT, 0x40, 0x0 ;  /* 0x000000000000789c */ /* 0x000fe20003f0e870 */
[----:B------:R-:W-:Y:S01]  /*1800*/  IMAD.MOV.U32 R90, RZ, RZ, R20 ;  /* 0x000000ffff5a7224 */ /* 0x000fe200078e0014 */
[----:B------:R-:W-:Y:S01]  /*1810*/  USHF.R.U32.HI UR9, URZ, 0x4, UR9 ;  /* 0x000000043f097899 */ /* 0x000fe20008011609 */
[----:B------:R-:W-:-:S03]  /*1820*/  IMAD.MOV.U32 R91, RZ, RZ, R19 ;  /* 0x000000ffff5b7224 */ /* 0x000fc600078e0013 */
[----:B------:R-:W-:-:S04]  /*1830*/  ULOP3.LUT UR9, UR9, 0x3fff, URZ, 0xc0, !UPT ;  /* 0x00003fff09097892 */ /* 0x000fc8000f8ec03f */
[----:B------:R-:W-:-:S12]  /*1840*/  ULOP3.LUT UR20, UR9, 0x10000, URZ, 0xfc, !UPT ;  /* 0x0001000009147892 */ /* 0x000fd8000f8efc3f */
.L_x_24:
[----:B------:R-:W-:-:S13]  /*1850*/  ISETP.NE.AND P1, PT, R104, 0x3, PT ;  /* 0x000000036800780c */ /* 0x000fda0003f25270 */
[----:B------:R-:W-:Y:S05]  /*1860*/  @!P1 BRA `(.L_x_18) ;  /* 0x0000000000049947 */ /* 0x000fea0003800000 */
[----:B------:R-:W-:Y:S01]  /*1870*/  BPT.TRAP 0x1 ;  /* 0x000000040000795c */ /* 0x000fe20000300000 */
.L_x_18:
[----:B------:R-:W0:Y:S01]  /*1880*/  S2UR UR9, SR_CgaCtaId ;  /* 0x00000000000979c3 */ /* 0x000e220000008800 */
[----:B------:R-:W-:Y:S01]  /*1890*/  UMOV UR8, 0x400 ;  /* 0x0000040000087882 */ /* 0x000fe20000000000 */
[----:B------:R-:W-:Y:S01]  /*18a0*/  SHF.L.U32 R92, R90, 0x1f, RZ ;  /* 0x0000001f5a5c7819 */ /* 0x000fe200000006ff */
[----:B0-----:R-:W-:-:S04]  /*18b0*/  ULEA UR25, UR9, UR8, 0x18 ;  /* 0x0000000809197291 */ /* 0x001fc8000f8ec03f */
[----:B------:R-:W-:-:S09]  /*18c0*/  ULEA UR8, UR13, UR25, 0x3 ;  /* 0x000000190d087291 */ /* 0x000fd2000f8e183f */
[----:B------:R0:W1:Y:S01]  /*18d0*/  SYNCS.PHASECHK.TRANS64.TRYWAIT P0, [UR8], R92 ;  /* 0x0000005cff0075a7 */ /* 0x0000620008000148 */
[----:B------:R-:W-:Y:S05]  /*18e0*/  @!P1 BRA `(.L_x_19) ;  /* 0x0000000000049947 */ /* 0x000fea0003800000 */
[----:B------:R-:W-:Y:S01]  /*18f0*/  BPT.TRAP 0x1 ;  /* 0x000000040000795c */ /* 0x000fe20000300000 */
.L_x_19:
[----:B-1----:R-:W-:Y:S05]  /*1900*/  @P0 BRA `(.L_x_20) ;  /* 0x0000000000080947 */ /* 0x002fea0003800000 */
[----:B------:R-:W1:Y:S02]  /*1910*/  SYNCS.PHASECHK.TRANS64.TRYWAIT P0, [UR8], R92 ;  /* 0x0000005cff0075a7 */ /* 0x000e640008000148 */
[----:B-1----:R-:W-:Y:S05]  /*1920*/  @!P0 BRA `(.L_x_21) ;  /* 0x0000006800c88947 */ /* 0x002fea0003800000 */
.L_x_20:
[----:B------:R-:W-:Y:S02]  /*1930*/  USHF.L.U32 UR8, UR13, 0xb, URZ ;  /* 0x0000000b0d087899 */ /* 0x000fe4000800063f */
[----:B------:R-:W-:Y:S02]  /*1940*/  UIADD3 UR9, UR25, 0x10100, URZ ;  /* 0x0001010019097890 */ /* 0x000fe4000fffe03f */
[----:B------:R-:W-:Y:S02]  /*1950*/  ULEA UR16, UR13, UR20, 0xa ;  /* 0x000000140d107291 */ /* 0x000fe4000f8e503f */
[----:B01----:R-:W-:Y:S01]  /*1960*/  LEA.HI R92, R11, UR8, RZ, 0x1d ;  /* 0x000000080b5c7c11 */ /* 0x003fe2000f8fe8ff */
[----:B------:R-:W-:Y:S01]  /*1970*/  USHF.R.U32.HI UR9, URZ, 0x4, UR9 ;  /* 0x000000043f097899 */ /* 0x000fe20008011609 */
[----:B------:R-:W-:-:S03]  /*1980*/  UMOV UR11, 0x40000040 ;  /* 0x40000040000b7882 */ /* 0x000fc60000000000 */
[----:B------:R-:W-:Y:S01]  /*1990*/  ULOP3.LUT UR9, UR9, 0x3fff, URZ, 0xc0, !UPT ;  /* 0x00003fff09097892 */ /* 0x000fe2000f8ec03f */
[----:B------:R-:W0:Y:S03]  /*19a0*/  LDS.128 R92, [R92+UR25+0x30100] ;  /* 0x030100195c5c7984 */ /* 0x000e260008000c00 */
[----:B------:R-:W-:-:S04]  /*19b0*/  ULOP3.LUT UR9, UR9, 0x10000, URZ, 0xfc, !UPT ;  /* 0x0001000009097892 */ /* 0x000fc8000f8efc3f */
[----:B------:R-:W-:-:S03]  /*19c0*/  UIADD3 UR17, UR8, UR9, URZ ;  /* 0x0000000908117290 */ /* 0x000fc6000fffe03f */
[----:B------:R-:W-:Y:S01]  /*19d0*/  UMOV UR8, UR16 ;  /* 0x0000001000087c82 */ /* 0x000fe20008000000 */
[----:B------:R-:W-:-:S03]  /*19e0*/  UMOV UR9, 0x40000040 ;  /* 0x4000004000097882 */ /* 0x000fc60000000000 */
[----:B------:R-:W-:Y:S01]  /*19f0*/  UMOV UR10, UR17 ;  /* 0x00000011000a7c82 */ /* 0x000fe20008000000 */
[----:B0-----:R-:W-:-:S06]  /*1a00*/  WARPGROUP.ARRIVE ;  /* 0x00000000000079c5 */ /* 0x001fcc0000000000 */
[----:B------:R-:W-:Y:S01]  /*1a10*/  HGMMA.SP.64x128x32.F32.BF16 R24, gdesc[UR8], R24, UP0, R92, 0x0 ;  /* 0x09e05c00081879f0 */ /* 0x000fe2000bf01a18 */
[----:B------:R-:W-:Y:S02]  /*1a20*/  UIADD3 UR8, UR16, 0x2, URZ ;  /* 0x0000000210087890 */ /* 0x000fe4000fffe03f */
[----:B------:R-:W-:Y:S01]  /*1a30*/  UIADD3 UR10, UR17, 0x4, URZ ;  /* 0x00000004110a7890 */ /* 0x000fe2000fffe03f */
[----:B------:R-:W-:Y:S01]  /*1a40*/  UMOV UR9, 0x40000040 ;  /* 0x4000004000097882 */ /* 0x000fe20000000000 */
[----:B------:R-:W-:-:S11]  /*1a50*/  UMOV UR11, 0x40000040 ;  /* 0x40000040000b7882 */ /* 0x000fd60000000000 */
[----:B------:R-:W-:Y:S01]  /*1a60*/  HGMMA.SP.64x128x32.F32.BF16 R24, gdesc[UR8], R24, R93, 0x0 ;  /* 0x09e05d00081879f0 */ /* 0x000fe20008701a18 */
        /* <DEDUP_REMOVED lines=9> */
[----:B------:R-:W-:Y:S03]  /*1b00*/  HGMMA.SP.64x128x32.F32.BF16 R24, gdesc[UR8], R24, R95, 0x0, gsb0 ;  /* 0x09e05f00081879f0 */ /* 0x000fe60008001a18 */
[----:B------:R-:W-:Y:S02]  /*1b10*/  WARPGROUP.DEPBAR.LE gsb0, 0x0 ;  /* 0x00008000000079c5 */ /* 0x000fe40000010000 */
[----:B------:R-:W-:Y:S05]  /*1b20*/  @!P1 BRA `(.L_x_22) ;  /* 0x0000000000049947 */ /* 0x000fea0003800000 */
[----:B------:R-:W-:Y:S01]  /*1b30*/  BPT.TRAP 0x1 ;  /* 0x000000040000795c */ /* 0x000fe20000300000 */
.L_x_22:
[----:B------:R-:W-:-:S13]  /*1b40*/  LOP3.LUT P0, RZ, R5, R4, RZ, 0xc0, !PT ;  /* 0x0000000405ff7212 */ /* 0x000fda000780c0ff */
[----:B------:R-:W-:-:S05]  /*1b50*/  @P0 LEA R92, R91, UR25, 0x3 ;  /* 0x000000195b5c0c11 */ /* 0x000fca000f8e18ff */
[----:B------:R-:W-:-:S05]  /*1b60*/  @P0 VIADD R93, R92, 0x20 ;  /* 0x000000205c5d0836 */ /* 0x000fca0000000000 */
[----:B------:R-:W-:-:S04]  /*1b70*/  @P0 PRMT R93, R6, 0x654, R93 ;  /* 0x00000654065d0816 */ /* 0x000fc8000000005d */
[----:B------:R0:W-:Y:S01]  /*1b80*/  @P0 SYNCS.ARRIVE.TRANS64.RED.A1T0 RZ, [R93+URZ], RZ ;  /* 0x000000ff5dff09a7 */ /* 0x0001e2000810043f */
[----:B------:R-:W-:-:S13]  /*1b90*/  ISETP.GT.U32.AND P0, PT, R0, 0x1, PT ;  /* 0x000000010000780c */ /* 0x000fda0003f04070 */
[----:B0-----:R-:W-:Y:S05]  /*1ba0*/  @P0 BRA `(.L_x_23) ;  /* 0x0000000000040947 */ /* 0x001fea0003800000 */
[----:B------:R-:W-:Y:S01]  /*1bb0*/  BPT.TRAP 0x1 ;  /* 0x000000040000795c */ /* 0x000fe20000300000 */
.L_x_23:
[----:B------:R-:W-:Y:S01]  /*1bc0*/  UIADD3 UR13, UR13, 0x1, URZ ;  /* 0x000000010d0d7890 */ /* 0x000fe2000fffe03f */
[C---:B------:R-:W-:Y:S01]  /*1bd0*/  ISETP.GT.AND P1, PT, R88.reuse, 0x1, PT ;  /* 0x000000015800780c */ /* 0x040fe20003f24270 */
[----:B------:R-:W-:Y:S02]  /*1be0*/  VIADD R91, R91, 0x1 ;  /* 0x000000015b5b7836 */ /* 0x000fe40000000000 */
[----:B------:R-:W-:Y:S01]  /*1bf0*/  UISETP.NE.AND UP0, UPT, UR13, 0x4, UPT ;  /* 0x000000040d00788c */ /* 0x000fe2000bf05270 */
[----:B------:R-:W-:Y:S02]  /*1c00*/  VIADD R88, R88, 0xffffffff ;  /* 0xffffffff58587836 */ /* 0x000fe40000000000 */
[C---:B------:R-:W-:Y:S01]  /*1c10*/  ISETP.NE.AND P0, PT, R91.reuse, 0x4, PT ;  /* 0x000000045b00780c */ /* 0x040fe20003f05270 */
[----:B------:R-:W-:Y:S02]  /*1c20*/  USEL UR8, URZ, 0x1, UP0 ;  /* 0x000000013f087887 */ /* 0x000fe40008000000 */
[----:B------:R-:W-:Y:S01]  /*1c30*/  USEL UR13, UR13, URZ, UP0 ;  /* 0x0000003f0d0d7287 */ /* 0x000fe20008000000 */
[----:B------:R-:W-:Y:S01]  /*1c40*/  SEL R91, R91, RZ, P0 ;  /* 0x000000ff5b5b7207 */ /* 0x000fe20000000000 */
[----:B------:R-:W-:-:S02]  /*1c50*/  UPLOP3.LUT UP0, UPT, UPT, UPT, UPT, 0x80, 0x0 ;  /* 0x000000000000789c */ /* 0x000fc40003f0f070 */
[----:B------:R-:W-:Y:S01]  /*1c60*/  LOP3.LUT R90, R90, UR8, RZ, 0x3c, !PT ;  /* 0x000000085a5a7c12 */ /* 0x000fe2000f8e3cff */
[----:B------:R-:W-:Y:S08]  /*1c70*/  @P1 BRA `(.L_x_24) ;  /* 0xfffffff800f41947 */ /* 0x000ff0000383ffff */
.L_x_17:
[----:B------:R-:W-:Y:S01]  /*1c80*/  IMAD.SHL.U32 R97, R22, 0x80, RZ ;  /* 0x0000008016617824 */ /* 0x000fe200078e00ff */
[----:B------:R-:W-:Y:S01]  /*1c90*/  SHF.R.S32.HI R98, RZ, 0x1f, R89 ;  /* 0x0000001fff627819 */ /* 0x000fe20000011459 */
[----:B------:R-:W-:Y:S01]  /*1ca0*/  IMAD.SHL.U32 R95, R23, 0x80, RZ ;  /* 0x00000080175f7824 */ /* 0x000fe200078e00ff */
[----:B------:R-:W-:Y:S01]  /*1cb0*/  ULDC UR10, c[0x0][0x288] ;  /* 0x0000a200000a7ab9 */ /* 0x000fe20000000800 */
[----:B------:R-:W-:Y:S01]  /*1cc0*/  IMAD.IADD R92, R12, 0x1, R97 ;  /* 0x000000010c5c7824 */ /* 0x000fe200078e0261 */
[----:B------:R-:W-:Y:S01]  /*1cd0*/  ULDC.64 UR8, c[0x0][0x6d0] ;  /* 0x0001b40000087ab9 */ /* 0x000fe20000000a00 */
[----:B------:R-:W-:Y:S02]  /*1ce0*/  WARPGROUP.DEPBAR.LE gsb0, 0x0 ;  /* 0x00008000000079c5 */ /* 0x000fe40000010000 */
[----:B------:R-:W-:Y:S01]  /*1cf0*/  ISETP.GE.AND P0, PT, R95, UR10, PT ;  /* 0x0000000a5f007c0c */ /* 0x000fe2000bf06270 */
[----:B------:R-:W-:Y:S01]  /*1d00*/  IMAD R22, R98, UR8, RZ ;  /* 0x0000000862167c24 */ /* 0x000fe2000f8e02ff */
[----:B------:R-:W-:-:S03]  /*1d10*/  SHF.R.S32.HI R93, RZ, 0x1f, R92 ;  /* 0x0000001fff5d7819 */ /* 0x000fc6000001145c */
[C---:B------:R-:W-:Y:S02]  /*1d20*/  IMAD R99, R89.reuse, UR9, R22 ;  /* 0x0000000959637c24 */ /* 0x040fe4000f8e0216 */
[----:B------:R-:W-:Y:S01]  /*1d30*/  IMAD.WIDE.U32 R90, R89, UR8, R92 ;  /* 0x00000008595a7c25 */ /* 0x000fe2000f8e005c */
[----:B------:R-:W-:Y:S02]  /*1d40*/  ULDC UR8, c[0x0][0x284] ;  /* 0x0000a10000087ab9 */ /* 0x000fe40000000800 */
[----:B------:R-:W-:Y:S01]  /*1d50*/  ISETP.GE.OR P0, PT, R97, UR8, P0 ;  /* 0x0000000861007c0c */ /* 0x000fe20008706670 */
[----:B------:R-:W-:Y:S02]  /*1d60*/  IMAD.IADD R91, R91, 0x1, R99 ;  /* 0x000000015b5b7824 */ /* 0x000fe400078e0263 */
[----:B------:R-:W-:-:S10]  /*1d70*/  IMAD.MOV.U32 R22, RZ, RZ, -0x1 ;  /* 0xffffffffff167424 */ /* 0x000fd400078e00ff */
[----:B------:R-:W-:Y:S05]  /*1d80*/  @P0 BRA `(.L_x_25) ;  /* 0x0000004800740947 */ /* 0x000fea0003800000 */
[----:B------:R-:W0:Y:S01]  /*1d90*/  LDC.64 R112, c[0x0][0x6c8] ;  /* 0x0001b200ff707b82 */ /* 0x000e220000000a00 */
[----:B------:R-:W-:Y:S01]  /*1da0*/  IMAD.IADD R88, R10, 0x1, -R95 ;  /* 0x000000010a587824 */ /* 0x000fe200078e0a5f */
[----:B---3-5:R-:W-:Y:S01]  /*1db0*/  FSETP.NEU.AND P1, PT, R9, RZ, PT ;  /* 0x000000ff0900720b */ /* 0x028fe20003f2d000 */
[----:B------:R-:W-:Y:S01]  /*1dc0*/  IMAD.WIDE R94, R23, 0x80, RZ ;  /* 0x00000080175e7825 */ /* 0x000fe200078e02ff */
[----:B------:R-:W-:Y:S02]  /*1dd0*/  BSSY B0, `(.L_x_25) ;  /* 0x0000498000007945 */ /* 0x000fe40003800000 */
[----:B------:R-:W-:Y:S01]  /*1de0*/  ISETP.GT.AND P0, PT, R88, RZ, PT ;  /* 0x000000ff5800720c */ /* 0x000fe20003f04270 */
[----:B------:R-:W-:Y:S01]  /*1df0*/  IMAD.IADD R23, R14, 0x1, -R97 ;  /* 0x000000010e177824 */ /* 0x000fe200078e0a61 */
[----:B------:R-:W-:-:S04]  /*1e00*/  LOP3.LUT R109, R94, 0x6, R21, 0xf8, !PT ;  /* 0x000000065e6d7812 */ /* 0x000fc800078ef815 */
[----:B------:R-:W-:Y:S01]  /*1e10*/  ISETP.GT.AND P2, PT, R23, RZ, P0 ;  /* 0x000000ff1700720c */ /* 0x000fe20000744270 */
[-C--:B0-----:R-:W-:Y:S02]  /*1e20*/  IMAD R96, R95, R112.reuse, RZ ;  /* 0x000000705f607224 */ /* 0x081fe400078e02ff */
[----:B------:R-:W-:-:S04]  /*1e30*/  IMAD.WIDE.U32 R102, R109, R112, R90 ;  /* 0x000000706d667225 */ /* 0x000fc800078e005a */
[----:B------:R-:W-:-:S04]  /*1e40*/  IMAD R91, R109, R113, R96 ;  /* 0x000000716d5b7224 */ /* 0x000fc800078e0260 */
[----:B------:R-:W-:Y:S01]  /*1e50*/  IMAD.IADD R111, R103, 0x1, R91 ;  /* 0x00000001676f7824 */ /* 0x000fe200078e025b */
[----:B------:R-:W-:Y:S06]  /*1e60*/  @!P1 BRA `(.L_x_26) ;  /* 0x0000003000cc9947 */ /* 0x000fec0003800000 */
[----:B------:R-:W-:Y:S01]  /*1e70*/  ULDC.64 UR8, c[0x0][0x6b8] ;  /* 0x0001ae0000087ab9 */ /* 0x000fe20000000a00 */
[----:B------:R-:W-:Y:S01]  /*1e80*/  ULDC.64 UR26, c[0x0][0x6b0] ;  /* 0x0001ac00001a7ab9 */ /* 0x000fe20000000a00 */
[----:B------:R-:W-:Y:S01]  /*1e90*/  IMAD R90, R98, UR8, RZ ;  /* 0x00000008625a7c24 */ /* 0x000fe2000f8e02ff */
[----:B------:R-:W-:Y:S01]  /*1ea0*/  ULDC.64 UR10, c[0x0][0x6a8] ;  /* 0x0001aa00000a7ab9 */ /* 0x000fe20000000a00 */
[C---:B------:R-:W-:Y:S01]  /*1eb0*/  IMAD.WIDE.U32 R106, R89.reuse, UR8, R92 ;  /* 0x00000008596a7c25 */ /* 0x040fe2000f8e005c */
[----:B------:R-:W0:Y:S01]  /*1ec0*/  LDC.64 R100, c[0x0][0x6b0] ;  /* 0x0001ac00ff647b82 */ /* 0x000e220000000a00 */
[----:B------:R-:W-:Y:S02]  /*1ed0*/  ULDC.64 UR16, c[0x0][0x6c0] ;  /* 0x0001b00000107ab9 */ /* 0x000fe40000000a00 */
[----:B------:R-:W-:Y:S02]  /*1ee0*/  IMAD R105, R89, UR9, R90 ;  /* 0x0000000959697c24 */ /* 0x000fe4000f8e025a */
[----:B------:R-:W-:-:S02]  /*1ef0*/  IMAD R94, R95, UR26, RZ ;  /* 0x0000001a5f5e7c24 */ /* 0x000fc4000f8e02ff */
[----:B------:R-:W-:Y:S02]  /*1f00*/  IMAD.IADD R95, R107, 0x1, R105 ;  /* 0x000000016b5f7824 */ /* 0x000fe400078e0269 */
[----:B------:R-:W-:Y:S02]  /*1f10*/  IMAD R107, R109, UR27, R94 ;  /* 0x0000001b6d6b7c24 */ /* 0x000fe4000f8e025e */
[----:B------:R-:W-:-:S04]  /*1f20*/  IMAD.MOV.U32 R94, RZ, RZ, R106 ;  /* 0x000000ffff5e7224 */ /* 0x000fc800078e006a */
[----:B------:R-:W-:-:S04]  /*1f30*/  IMAD.WIDE.U32 R90, R109, UR26, R94 ;  /* 0x0000001a6d5a7c25 */ /* 0x000fc8000f8e005e */
[----:B------:R-:W-:Y:S01]  /*1f40*/  IMAD.IADD R91, R91, 0x1, R107 ;  /* 0x000000015b5b7824 */ /* 0x000fe200078e026b */
[----:B------:R-:W-:-:S04]  /*1f50*/  LEA R96, P1, R90, UR10, 0x2 ;  /* 0x0000000a5a607c11 */ /* 0x000fc8000f8210ff */
[----:B------:R-:W-:-:S05]  /*1f60*/  LEA.HI.X R97, R90, UR11, R91, 0x2, P1 ;  /* 0x0000000b5a617c11 */ /* 0x000fca00088f145b */
[----:B------:R-:W3:Y:S01]  /*1f70*/  @P2 LDG.E.LTC128B R108, desc[UR18][R96.64] ;  /* 0x00000012606c2981 */ /* 0x000ee2000c1e1920 */
[C---:B------:R-:W-:Y:S01]  /*1f80*/  LEA R90, P1, R102.reuse, UR16, 0x2 ;  /* 0x00000010665a7c11 */ /* 0x040fe2000f8210ff */
[C---:B0-----:R-:W-:Y:S01]  /*1f90*/  IMAD.WIDE.U32 R100, R109.reuse, UR26, R100 ;  /* 0x0000001a6d647c25 */ /* 0x041fe2000f8e0064 */
[----:B------:R-:W-:Y:S02]  /*1fa0*/  BSSY B1, `(.L_x_27) ;  /* 0x0000016000017945 */ /* 0x000fe40003800000 */
[----:B------:R-:W-:Y:S01]  /*1fb0*/  LEA.HI.X R91, R102, UR17, R111, 0x2, P1 ;  /* 0x00000011665b7c11 */ /* 0x000fe200088f146f */
[----:B------:R-:W-:Y:S01]  /*1fc0*/  IMAD.WIDE.U32 R98, R109, UR26, R92 ;  /* 0x0000001a6d627c25 */ /* 0x000fe2000f8e005c */
[----:B------:R-:W-:Y:S02]  /*1fd0*/  ISETP.GT.AND P1, PT, R88, 0x1, PT ;  /* 0x000000015800780c */ /* 0x000fe40003f24270 */
[-C--:B------:R-:W-:Y:S01]  /*1fe0*/  IADD3 R106, P6, R106, R100.reuse, RZ ;  /* 0x000000646a6a7210 */ /* 0x080fe20007fde0ff */
[C---:B------:R-:W-:Y:S01]  /*1ff0*/  IMAD.IADD R99, R107.reuse, 0x1, R99 ;  /* 0x000000016b637824 */ /* 0x040fe200078e0263 */
[----:B------:R-:W-:Y:S01]  /*2000*/  IADD3 R100, P3, R92, R100, RZ ;  /* 0x000000645c647210 */ /* 0x000fe20007f7e0ff */
[----:B------:R-:W-:Y:S01]  /*2010*/  IMAD.IADD R107, R107, 0x1, R101 ;  /* 0x000000016b6b7824 */ /* 0x000fe200078e0265 */
[----:B------:R-:W-:Y:S01]  /*2020*/  LEA R94, P5, R112, R90, 0x2 ;  /* 0x0000005a705e7211 */ /* 0x000fe200078a10ff */
[----:B------:R-:W-:-:S04]  /*2030*/  IMAD.WIDE.U32 R98, R89, UR8, R98 ;  /* 0x0000000859627c25 */ /* 0x000fc8000f8e0062 */
[----:B------:R-:W-:Y:S02]  /*2040*/  IMAD.X R101, R93, 0x1, R107, P3 ;  /* 0x000000015d657824 */ /* 0x000fe400018e066b */
[----:B---3--:R-:W-:-:S04]  /*2050*/  FMUL R103, R108, R9 ;  /* 0x000000096c677220 */ /* 0x008fc80000400000 */
[----:B--2---:R-:W-:Y:S01]  /*2060*/  FFMA R111, R24, R7, R103 ;  /* 0x00000007186f7223 */ /* 0x004fe20000000067 */
[----:B------:R-:W-:Y:S01]  /*2070*/  IMAD.X R103, R107, 0x1, R95, P6 ;  /* 0x000000016b677824 */ /* 0x000fe200030e065f */
[----:B------:R-:W-:Y:S02]  /*2080*/  LEA R92, P6, R106, UR10, 0x2 ;  /* 0x0000000a6a5c7c11 */ /* 0x000fe4000f8c10ff */
[----:B------:R-:W-:Y:S01]  /*2090*/  LEA.HI.X R95, R112, R91, R113, 0x2, P5 ;  /* 0x0000005b705f7211 */ /* 0x000fe200028f1471 */
[----:B------:R0:W-:Y:S01]  /*20a0*/  @P2 STG.E desc[UR18][R90.64], R111 ;  /* 0x0000006f5a002986 */ /* 0x0001e2000c101912 */
[----:B------:R-:W-:Y:S02]  /*20b0*/  ISETP.GT.AND P2, PT, R23, RZ, P1 ;  /* 0x000000ff1700720c */ /* 0x000fe40000f44270 */
[----:B------:R-:W-:Y:S01]  /*20c0*/  LEA.HI.X R93, R106, UR11, R103, 0x2, P6 ;  /* 0x0000000b6a5d7c11 */ /* 0x000fe2000b0f1467 */
[----:B------:R-:W-:-:S10]  /*20d0*/  IMAD.IADD R103, R105, 0x1, R99 ;  /* 0x0000000169677824 */ /* 0x000fd400078e0263 */
[----:B0-----:R-:W-:Y:S05]  /*20e0*/  @!P2 BRA `(.L_x_28) ;  /* 0x000000000004a947 */ /* 0x001fea0003800000 */
[----:B------:R0:W5:Y:S02]  /*20f0*/  LDG.E.LTC128B R108, desc[UR18][R92.64] ;  /* 0x000000125c6c7981 */ /* 0x000164000c1e1920 */
.L_x_28:
[----:B------:R-:W-:Y:S05]  /*2100*/  BSYNC B1 ;  /* 0x0000000000017941 */ /* 0x000fea0003800000 */
.L_x_27:
[----:B-----5:R-:W-:Y:S01]  /*2110*/  FMUL R102, R108, R9 ;  /* 0x000000096c667220 */ /* 0x020fe20000400000 */
[----:B------:R-:W-:Y:S01]  /*2120*/  ISETP.GT.AND P3, PT, R23, 0x8, P0 ;  /* 0x000000081700780c */ /* 0x000fe20000764270 */
[----:B------:R-:W-:Y:S01]  /*2130*/  BSSY B1, `(.L_x_29) ;  /* 0x0000009000017945 */ /* 0x000fe20003800000 */
[----:B------:R-:W-:Y:S01]  /*2140*/  LEA R24, P5, R98, UR10, 0x2 ;  /* 0x0000000a62187c11 */ /* 0x000fe2000f8a10ff */
[----:B------:R-:W-:Y:S01]  /*2150*/  FFMA R107, R25, R7, R102 ;  /* 0x00000007196b7223 */ /* 0x000fe20000000066 */
[----:B------:R-:W-:Y:S02]  /*2160*/  ISETP.GT.AND P0, PT, R88, 0x8, PT ;  /* 0x000000085800780c */ /* 0x000fe40003f04270 */
[----:B------:R-:W-:Y:S01]  /*2170*/  LEA.HI.X R25, R98, UR11, R103, 0x2, P5 ;  /* 0x0000000b62197c11 */ /* 0x000fe2000a8f1467 */
[----:B------:R-:W-:Y:S01]  /*2180*/  IMAD.WIDE.U32 R98, R89, UR8, R100 ;  /* 0x0000000859627c25 */ /* 0x000fe2000f8e0064 */
[----:B------:R1:W-:Y:S05]  /*2190*/  @P2 STG.E desc[UR18][R94.64], R107 ;  /* 0x0000006b5e002986 */ /* 0x0003ea000c101912 */
[----:B------:R-:W-:Y:S05]  /*21a0*/  @!P3 BRA `(.L_x_30) ;  /* 0x000000000004b947 */ /* 0x000fea0003800000 */
[----:B------:R2:W5:Y:S02]  /*21b0*/  LDG.E.LTC128B R108, desc[UR18][R24.64+0x20] ;  /* 0x00002012186c7981 */ /* 0x000564000c1e1920 */
.L_x_30:
[----:B------:R-:W-:Y:S05]  /*21c0*/  BSYNC B1 ;  /* 0x0000000000017941 */ /* 0x000fea0003800000 */
.L_x_29:
[----:B--2--5:R-:W-:Y:S01]  /*21d0*/  FMUL R25, R108, R9 ;  /* 0x000000096c197220 */ /* 0x024fe20000400000 */
[----:B------:R-:W-:Y:S01]  /*21e0*/  IMAD.IADD R89, R105, 0x1, R99 ;  /* 0x0000000169597824 */ /* 0x000fe200078e0263 */
[----:B------:R-:W-:Y:S01]  /*21f0*/  ISETP.GT.AND P2, PT, R23, 0x8, P1 ;  /* 0x000000081700780c */ /* 0x000fe20000f44270 */
[----:B------:R-:W-:Y:S01]  /*2200*/  BSSY B1, `(.L_x_31) ;  /* 0x0000007000017945 */ /* 0x000fe20003800000 */
[----:B------:R-:W-:Y:S01]  /*2210*/  FFMA R99, R26, R7, R25 ;  /* 0x000000071a637223 */ /* 0x000fe20000000019 */
[----:B------:R-:W-:-:S04]  /*2220*/  LEA R24, P1, R98, UR10, 0x2 ;  /* 0x0000000a62187c11 */ /* 0x000fc8000f8210ff */
[----:B------:R2:W-:Y:S01]  /*2230*/  @P3 STG.E desc[UR18][R90.64+0x20], R99 ;  /* 0x000020635a003986 */ /* 0x0005e2000c101912 */
[----:B------:R-:W-:-:S05]  /*2240*/  LEA.HI.X R25, R98, UR11, R89, 0x2, P1 ;  /* 0x0000000b62197c11 */ /* 0x000fca00088f1459 */
[----:B------:R-:W-:Y:S05]  /*2250*/  @!P2 BRA `(.L_x_32) ;  /* 0x000000000004a947 */ /* 0x000fea0003800000 */
[----:B------:R3:W5:Y:S02]  /*2260*/  LDG.E.LTC128B R108, desc[UR18][R24.64+0x20] ;  /* 0x00002012186c7981 */ /* 0x000764000c1e1920 */
.L_x_32:
[----:B------:R-:W-:Y:S05]  /*2270*/  BSYNC B1 ;  /* 0x0000000000017941 */ /* 0x000fea0003800000 */
.L_x_31:
[----:B---3-5:R-:W-:Y:S01]  /*2280*/  FMUL R24, R108, R9 ;  /* 0x000000096c187220 */ /* 0x028fe20000400000 */
[----:B------:R-:W-:Y:S01]  /*2290*/  ISETP.GT.AND P3, PT, R23, RZ, P0 ;  /* 0x000000ff1700720c */ /* 0x000fe20000764270 */
[----:B------:R-:W-:Y:S01]  /*22a0*/  BSSY B1, `(.L_x_33) ;  /* 0x0000009000017945 */ /* 0x000fe20003800000 */
[----:B------:R-:W-:Y:S01]  /*22b0*/  ISETP.GT.AND P1, PT, R88, 0x9, PT ;  /* 0x000000095800780c */ /* 0x000fe20003f24270 */
[----:B------:R-:W-:Y:S01]  /*22c0*/  FFMA R27, R27, R7, R24 ;  /* 0x000000071b1b7223 */ /* 0x000fe20000000018 */
[----:B------:R-:W-:Y:S02]  /*22d0*/  IADD3 R24, P6, R96, UR6, RZ ;  /* 0x0000000660187c10 */ /* 0x000fe4000ffde0ff */
[----:B------:R-:W-:Y:S02]  /*22e0*/  IADD3 R26, P5, R90, UR12, RZ ;  /* 0x0000000c5a1a7c10 */ /* 0x000fe4000ffbe0ff */
[----:B------:R3:W-:Y:S01]  /*22f0*/  @P2 STG.E desc[UR18][R94.64+0x20], R27 ;  /* 0x0000201b5e002986 */ /* 0x0007e2000c101912 */
[----:B------:R-:W-:-:S04]  /*2300*/  IADD3.X R25, R97, UR5, RZ, P6, !PT ;  /* 0x0000000561197c10 */ /* 0x000fc8000b7fe4ff */
[----:B------:R-:W-:Y:S06]  /*2310*/  @!P3 BRA `(.L_x_34) ;  /* 0x000000000004b947 */ /* 0x000fec0003800000 */
[----:B------:R4:W5:Y:S02]  /*2320*/  LDG.E.LTC128B R108, desc[UR18][R24.64] ;  /* 0x00000012186c7981 */ /* 0x000964000c1e1920 */
.L_x_34:
[----:B------:R-:W-:Y:S05]  /*2330*/  BSYNC B1 ;  /* 0x0000000000017941 */ /* 0x000fea0003800000 */
.L_x_33:
[----:B-----5:R-:W-:Y:S01]  /*2340*/  FMUL R89, R108, R9 ;  /* 0x000000096c597220 */ /* 0x020fe20000400000 */
[----:B---3--:R-:W-:Y:S01]  /*2350*/  IADD3.X R27, R91, UR7, RZ, P5, !PT ;  /* 0x000000075b1b7c10 */ /* 0x008fe2000affe4ff */
[----:B------:R-:W-:Y:S01]  /*2360*/  BSSY B1, `(.L_x_35) ;  /* 0x0000009000017945 */ /* 0x000fe20003800000 */
[----:B------:R-:W-:Y:S01]  /*2370*/  ISETP.GT.AND P2, PT, R23, RZ, P1 ;  /* 0x000000ff1700720c */ /* 0x000fe20000f44270 */
[----:B------:R-:W-:Y:S01]  /*2380*/  FFMA R89, R28, R7, R89 ;  /* 0x000000071c597223 */ /* 0x000fe20000000059 */
[----:B------:R-:W-:Y:S02]  /*2390*/  IADD3 R98, P6, R92, UR6, RZ ;  /* 0x000000065c627c10 */ /* 0x000fe4000ffde0ff */
[----:B------:R-:W-:Y:S02]  /*23a0*/  IADD3 R100, P5, R94, UR12, RZ ;  /* 0x0000000c5e647c10 */ /* 0x000fe4000ffbe0ff */
[----:B------:R3:W-:Y:S01]  /*23b0*/  @P3 STG.E desc[UR18][R26.64], R89 ;  /* 0x000000591a003986 */ /* 0x0007e2000c101912 */
[----:B--2---:R-:W-:-:S06]  /*23c0*/  IADD3.X R99, R93, UR5, RZ, P6, !PT ;  /* 0x000000055d637c10 */ /* 0x004fcc000b7fe4ff */
[----:B------:R-:W-:Y:S05]  /*23d0*/  @!P2 BRA `(.L_x_36) ;  /* 0x000000000004a947 */ /* 0x000fea0003800000 */
[----:B------:R2:W5:Y:S02]  /*23e0*/  LDG.E.LTC128B R108, desc[UR18][R98.64] ;  /* 0x00000012626c7981 */ /* 0x000564000c1e1920 */
.L_x_36:
[----:B------:R-:W-:Y:S05]  /*23f0*/  BSYNC B1 ;  /* 0x0000000000017941 */ /* 0x000fea0003800000 */
.L_x_35:
[----:B-----5:R-:W-:Y:S01]  /*2400*/  FMUL R28, R108, R9 ;  /* 0x000000096c1c7220 */ /* 0x020fe20000400000 */
[----:B------:R-:W-:Y:S01]  /*2410*/  IADD3.X R101, R95, UR7, RZ, P5, !PT ;  /* 0x000000075f657c10 */ /* 0x000fe2000affe4ff */
[----:B------:R-:W-:Y:S01]  /*2420*/  BSSY B1, `(.L_x_37) ;  /* 0x0000009000017945 */ /* 0x000fe20003800000 */
[----:B------:R-:W-:Y:S01]  /*2430*/  ISETP.GT.AND P0, PT, R23, 0x8, P0 ;  /* 0x000000081700780c */ /* 0x000fe20000704270 */
[----:B---3--:R-:W-:Y:S01]  /*2440*/  FFMA R89, R29, R7, R28 ;  /* 0x000000071d597223 */ /* 0x008fe2000000001c */
[----:B------:R-:W-:Y:S02]  /*2450*/  IADD3 R28, P3, R96, UR24, RZ ;  /* 0x00000018601c7c10 */ /* 0x000fe4000ff7e0ff */
[----:B------:R-:W-:Y:S02]  /*2460*/  IADD3 R102, P5, R90, UR23, RZ ;  /* 0x000000175a667c10 */ /* 0x000fe4000ffbe0ff */
[----:B------:R3:W-:Y:S01]  /*2470*/  @P2 STG.E desc[UR18][R100.64], R89 ;  /* 0x0000005964002986 */ /* 0x0007e2000c101912 */
[----:B------:R-:W-:-:S06]  /*2480*/  IADD3.X R29, R97, UR22, RZ, P3, !PT ;  /* 0x00000016611d7c10 */ /* 0x000fcc0009ffe4ff */
[----:B------:R-:W-:Y:S05]  /*2490*/  @!P0 BRA `(.L_x_38) ;  /* 0x0000000000048947 */ /* 0x000fea0003800000 */
[----:B------:R0:W5:Y:S02]  /*24a0*/  LDG.E.LTC128B R108, desc[UR18][R28.64] ;  /* 0x000000121c6c7981 */ /* 0x000164000c1e1920 */
.L_x_38:
[----:B------:R-:W-:Y:S05]  /*24b0*/  BSYNC B1 ;  /* 0x0000000000017941 */ /* 0x000fea0003800000 */
.L_x_37:
[----:B0----5:R-:W-:Y:S01]  /*24c0*/  FMUL R29, R108, R9 ;  /* 0x000000096c1d7220 */ /* 0x021fe20000400000 */
[----:B------:R-:W-:Y:S01]  /*24d0*/  IADD3.X R103, R91, UR21, RZ, P5, !PT ;  /* 0x000000155b677c10 */ /* 0x000fe2000affe4ff */
[----:B------:R-:W-:Y:S01]  /*24e0*/  BSSY B1, `(.L_x_39) ;  /* 0x0000008000017945 */ /* 0x000fe20003800000 */
[----:B------:R-:W-:Y:S01]  /*24f0*/  ISETP.GT.AND P2, PT, R23, 0x8, P1 ;  /* 0x000000081700780c */ /* 0x000fe20000f44270 */
[----:B---3--:R-:W-:Y:S01]  /*2500*/  FFMA R89, R30, R7, R29 ;  /* 0x000000071e597223 */ /* 0x008fe2000000001d */
[----:B------:R-:W-:-:S04]  /*2510*/  IADD3 R28, P1, R92, UR24, RZ ;  /* 0x000000185c1c7c10 */ /* 0x000fc8000ff3e0ff */
[----:B------:R0:W-:Y:S01]  /*2520*/  @P0 STG.E desc[UR18][R102.64], R89 ;  /* 0x0000005966000986 */ /* 0x0001e2000c101912 */
[----:B------:R-:W-:-:S06]  /*2530*/  IADD3.X R29, R93, UR22, RZ, P1, !PT ;  /* 0x000000165d1d7c10 */ /* 0x000fcc0008ffe4ff */
[----:B------:R-:W-:Y:S05]  /*2540*/  @!P2 BRA `(.L_x_40) ;  /* 0x000000000004a947 */ /* 0x000fea0003800000 */
[----:B------:R3:W5:Y:S02]  /*2550*/  LDG.E.LTC128B R108, desc[UR18][R28.64] ;  /* 0x000000121c6c7981 */ /* 0x000764000c1e1920 */
.L_x_40:
[----:B------:R-:W-:Y:S05]  /*2560*/  BSYNC B1 ;  /* 0x0000000000017941 */ /* 0x000fea0003800000 */
.L_x_39:
[----:B-----5:R-:W-:Y:S01]  /*2570*/  FMUL R30, R108, R9 ;  /* 0x000000096c1e7220 */ /* 0x020fe20000400000 */
[----:B---3--:R-:W-:Y:S01]  /*2580*/  IADD3 R28, P5, R94, UR23, RZ ;  /* 0x000000175e1c7c10 */ /* 0x008fe2000ffbe0ff */
[----:B------:R-:W-:Y:S01]  /*2590*/  BSSY B1, `(.L_x_41) ;  /* 0x000000c000017945 */ /* 0x000fe20003800000 */
[----:B------:R-:W-:Y:S01]  /*25a0*/  ISETP.GT.AND P1, PT, R88, 0x10, PT ;  /* 0x000000105800780c */ /* 0x000fe20003f24270 */
[----:B0-----:R-:W-:Y:S01]  /*25b0*/  FFMA R89, R31, R7, R30 ;  /* 0x000000071f597223 */ /* 0x001fe2000000001e */
[----:B------:R-:W-:Y:S02]  /*25c0*/  IADD3.X R29, R95, UR21, RZ, P5, !PT ;  /* 0x000000155f1d7c10 */ /* 0x000fe4000affe4ff */
[----:B------:R-:W-:Y:S02]  /*25d0*/  ISETP.GT.AND P3, PT, R23, RZ, P1 ;  /* 0x000000ff1700720c */ /* 0x000fe40000f64270 */
[----:B------:R-:W-:Y:S01]  /*25e0*/  IADD3 R30, P6, R24, UR6, RZ ;  /* 0x00000006181e7c10 */ /* 0x000fe2000ffde0ff */
[----:B------:R0:W-:Y:S01]  /*25f0*/  @P2 STG.E desc[UR18][R28.64], R89 ;  /* 0x000000591c002986 */ /* 0x0001e2000c101912 */
[----:B------:R-:W-:-:S02]  /*2600*/  ISETP.GT.AND P0, PT, R88, 0x11, PT ;  /* 0x000000115800780c */ /* 0x000fc40003f04270 */
[----:B------:R-:W-:Y:S02]  /*2610*/  IADD3 R90, P5, R26, UR12, RZ ;  /* 0x0000000c1a5a7c10 */ /* 0x000fe4000ffbe0ff */
[----:B------:R-:W-:-:S05]  /*2620*/  IADD3.X R31, R25, UR5, RZ, P6, !PT ;  /* 0x00000005191f7c10 */ /* 0x000fca000b7fe4ff */
[----:B------:R-:W-:Y:S06]  /*2630*/  @!P3 BRA `(.L_x_42) ;  /* 0x000000000004b947 */ /* 0x000fec0003800000 */
[----:B------:R3:W5:Y:S02]  /*2640*/  LDG.E.LTC128B R108, desc[UR18][R30.64] ;  /* 0x000000121e6c7981 */ /* 0x000764000c1e1920 */
.L_x_42:
[----:B------:R-:W-:Y:S05]  /*2650*/  BSYNC B1 ;  /* 0x0000000000017941 */ /* 0x000fea0003800000 */
.L_x_41:
[----:B0----5:R-:W-:Y:S01]  /*2660*/  FMUL R29, R108, R9 ;  /* 0x000000096c1d7220 */ /* 0x021fe20000400000 */
[----:B------:R-:W-:Y:S01]  /*2670*/  IADD3.X R91, R27, UR7, RZ, P5, !PT ;  /* 0x000000071b5b7c10 */ /* 0x000fe2000affe4ff */
[----:B------:R-:W-:Y:S01]  /*2680*/  BSSY B1, `(.L_x_43) ;  /* 0x0000009000017945 */ /* 0x000fe20003800000 */
[----:B------:R-:W-:Y:S01]  /*2690*/  ISETP.GT.AND P2, PT, R23, RZ, P0 ;  /* 0x000000ff1700720c */ /* 0x000fe20000744270 */
[----:B------:R-:W-:Y:S01]  /*26a0*/  FFMA R89, R32, R7, R29 ;  /* 0x0000000720597223 */ /* 0x000fe2000000001d */
[----:B------:R-:W-:Y:S02]  /*26b0*/  IADD3 R28, P6, R98, UR6, RZ ;  /* 0x00000006621c7c10 */ /* 0x000fe4000ffde0ff */
[----:B------:R-:W-:Y:S02]  /*26c0*/  IADD3 R92, P5, R100, UR12, RZ ;  /* 0x0000000c645c7c10 */ /* 0x000fe4000ffbe0ff */
[----:B------:R0:W-:Y:S01]  /*26d0*/  @P3 STG.E desc[UR18][R90.64], R89 ;  /* 0x000000595a003986 */ /* 0x0001e2000c101912 */
[----:B------:R-:W-:-:S06]  /*26e0*/  IADD3.X R29, R99, UR5, RZ, P6, !PT ;  /* 0x00000005631d7c10 */ /* 0x000fcc000b7fe4ff */
[----:B------:R-:W-:Y:S05]  /*26f0*/  @!P2 BRA `(.L_x_44) ;  /* 0x000000000004a947 */ /* 0x000fea0003800000 */
[----:B------:R0:W5:Y:S02]  /*2700*/  LDG.E.LTC128B R108, desc[UR18][R28.64] ;  /* 0x000000121c6c7981 */ /* 0x000164000c1e1920 */
.L_x_44:
[----:B------:R-:W-:Y:S05]  /*2710*/  BSYNC B1 ;  /* 0x0000000000017941 */ /* 0x000fea0003800000 */
.L_x_43:
[----:B-----5:R-:W-:Y:S01]  /*2720*/  FMUL R32, R108, R9 ;  /* 0x000000096c207220 */ /* 0x020fe20000400000 */
[----:B------:R-:W-:Y:S01]  /*2730*/  IADD3.X R93, R101, UR7, RZ, P5, !PT ;  /* 0x00000007655d7c10 */ /* 0x000fe2000affe4ff */
[----:B------:R-:W-:Y:S01]  /*2740*/  BSSY B1, `(.L_x_45) ;  /* 0x0000009000017945 */ /* 0x000fe20003800000 */
[----:B------:R-:W-:Y:S01]  /*2750*/  ISETP.GT.AND P1, PT, R23, 0x8, P1 ;  /* 0x000000081700780c */ /* 0x000fe20000f24270 */
[----:B------:R-:W-:Y:S01]  /*2760*/  FFMA R33, R33, R7, R32 ;  /* 0x0000000721217223 */ /* 0x000fe20000000020 */
[----:B----4-:R-:W-:Y:S02]  /*2770*/  IADD3 R24, P3, R24, UR24, RZ ;  /* 0x0000001818187c10 */ /* 0x010fe4000ff7e0ff */
[----:B------:R-:W-:Y:S02]  /*2780*/  IADD3 R32, P5, R26, UR23, RZ ;  /* 0x000000171a207c10 */ /* 0x000fe4000ffbe0ff */
[----:B------:R4:W-:Y:S01]  /*2790*/  @P2 STG.E desc[UR18][R92.64], R33 ;  /* 0x000000215c002986 */ /* 0x0009e2000c101912 */
[----:B------:R-:W-:-:S06]  /*27a0*/  IADD3.X R25, R25, UR22, RZ, P3, !PT ;  /* 0x0000001619197c10 */ /* 0x000fcc0009ffe4ff */
[----:B------:R-:W-:Y:S05]  /*27b0*/  @!P1 BRA `(.L_x_46) ;  /* 0x0000000000049947 */ /* 0x000fea0003800000 */
[----:B------:R0:W5:Y:S02]  /*27c0*/  LDG.E.LTC128B R108, desc[UR18][R24.64] ;  /* 0x00000012186c7981 */ /* 0x000164000c1e1920 */
.L_x_46:
[----:B------:R-:W-:Y:S05]  /*27d0*/  BSYNC B1 ;  /* 0x0000000000017941 */ /* 0x000fea0003800000 */
.L_x_45:
[----:B0----5:R-:W-:Y:S01]  /*27e0*/  FMUL R25, R108, R9 ;  /* 0x000000096c197220 */ /* 0x021fe20000400000 */
[----:B----4-:R-:W-:Y:S01]  /*27f0*/  IADD3.X R33, R27, UR21, RZ, P5, !PT ;  /* 0x000000151b217c10 */ /* 0x010fe2000affe4ff */
[----:B------:R-:W-:Y:S01]  /*2800*/  BSSY B1, `(.L_x_47) ;  /* 0x0000008000017945 */ /* 0x000fe20003800000 */
[----:B------:R-:W-:Y:S01]  /*2810*/  ISETP.GT.AND P2, PT, R23, 0x8, P0 ;  /* 0x000000081700780c */ /* 0x000fe20000744270 */
[----:B------:R-:W-:Y:S01]  /*2820*/  FFMA R27, R34, R7, R25 ;  /* 0x00000007221b7223 */ /* 0x000fe20000000019 */
[----:B------:R-:W-:-:S04]  /*2830*/  IADD3 R24, P0, R98, UR24, RZ ;  /* 0x0000001862187c10 */ /* 0x000fc8000ff1e0ff */
[----:B------:R0:W-:Y:S01]  /*2840*/  @P1 STG.E desc[UR18][R32.64], R27 ;  /* 0x0000001b20001986 */ /* 0x0001e2000c101912 */
[----:B------:R-:W-:-:S06]  /*2850*/  IADD3.X R25, R99, UR22, RZ, P0, !PT ;  /* 0x0000001663197c10 */ /* 0x000fcc00087fe4ff */
[----:B------:R-:W-:Y:S05]  /*2860*/  @!P2 BRA `(.L_x_48) ;  /* 0x000000000004a947 */ /* 0x000fea0003800000 */
[----:B------:R4:W5:Y:S02]  /*2870*/  LDG.E.LTC128B R108, desc[UR18][R24.64] ;  /* 0x00000012186c7981 */ /* 0x000964000c1e1920 */
.L_x_48:
[----:B------:R-:W-:Y:S05]  /*2880*/  BSYNC B1 ;  /* 0x0000000000017941 */ /* 0x000fea0003800000 */
.L_x_47:
[----:B-----5:R-:W-:Y:S01]  /*2890*/  FMUL R26, R108, R9 ;  /* 0x000000096c1a7220 */ /* 0x020fe20000400000 */
[----:B----4-:R-:W-:Y:S01]  /*28a0*/  IADD3 R24, P5, R100, UR23, RZ ;  /* 0x0000001764187c10 */ /* 0x010fe2000ffbe0ff */
[----:B------:R-:W-:Y:S01]  /*28b0*/  BSSY B1, `(.L_x_49) ;  /* 0x000000c000017945 */ /* 0x000fe20003800000 */
[----:B------:R-:W-:Y:S01]  /*28c0*/  ISETP.GT.AND P1, PT, R88, 0x18, PT ;  /* 0x000000185800780c */ /* 0x000fe20003f24270 */
[----:B------:R-:W-:Y:S01]  /*28d0*/  FFMA R35, R35, R7, R26 ;  /* 0x0000000723237223 */ /* 0x000fe2000000001a */
[----:B------:R-:W-:Y:S02]  /*28e0*/  IADD3.X R25, R101, UR21, RZ, P5, !PT ;  /* 0x0000001565197c10 */ /* 0x000fe4000affe4ff */
[----:B------:R-:W-:Y:S02]  /*28f0*/  ISETP.GT.AND P3, PT, R23, RZ, P1 ;  /* 0x000000ff1700720c */ /* 0x000fe40000f64270 */
[----:B------:R-:W-:Y:S01]  /*2900*/  IADD3 R26, P6, R30, UR6, RZ ;  /* 0x000000061e1a7c10 */ /* 0x000fe2000ffde0ff */
[----:B------:R4:W-:Y:S01]  /*2910*/  @P2 STG.E desc[UR18][R24.64], R35 ;  /* 0x0000002318002986 */ /* 0x0009e2000c101912 */
[----:B------:R-:W-:-:S02]  /*2920*/  ISETP.GT.AND P0, PT, R88, 0x19, PT ;  /* 0x000000195800780c */ /* 0x000fc40003f04270 */
[----:B0-----:R-:W-:Y:S02]  /*2930*/  IADD3 R32, P5, R90, UR12, RZ ;  /* 0x0000000c5a207c10 */ /* 0x001fe4000ffbe0ff */
[----:B------:R-:W-:-:S05]  /*2940*/  IADD3.X R27, R31, UR5, RZ, P6, !PT ;  /* 0x000000051f1b7c10 */ /* 0x000fca000b7fe4ff */
[----:B------:R-:W-:Y:S06]  /*2950*/  @!P3 BRA `(.L_x_50) ;  /* 0x000000000004b947 */ /* 0x000fec0003800000 */
[----:B------:R0:W5:Y:S02]  /*2960*/  LDG.E.LTC128B R108, desc[UR18][R26.64] ;  /* 0x000000121a6c7981 */ /* 0x000164000c1e1920 */
.L_x_50:
[----:B------:R-:W-:Y:S05]  /*2970*/  BSYNC B1 ;  /* 0x0000000000017941 */ /* 0x000fea0003800000 */
.L_x_49:
[----:B----45:R-:W-:Y:S01]  /*2980*/  FMUL R25, R108, R9 ;  /* 0x000000096c197220 */ /* 0x030fe20000400000 */
        /* <DEDUP_REMOVED lines=10> */
.L_x_52:
[----:B------:R-:W-:Y:S05]  /*2a30*/  BSYNC B1 ;  /* 0x0000000000017941 */ /* 0x000fea0003800000 */
.L_x_51:
[----:B-----5:R-:W-:Y:S01]  /*2a40*/  FMUL R36, R108, R9 ;  /* 0x000000096c247220 */ /* 0x020fe20000400000 */
[----:B----4-:R-:W-:Y:S01]  /*2a50*/  IADD3.X R35, R93, UR7, RZ, P5, !PT ;  /* 0x000000075d237c10 */ /* 0x010fe2000affe4ff */
[----:B------:R-:W-:Y:S01]  /*2a60*/  BSSY B1, `(.L_x_53) ;  /* 0x0000009000017945 */ /* 0x000fe20003800000 */
[----:B------:R-:W-:Y:S01]  /*2a70*/  ISETP.GT.AND P1, PT, R23, 0x8, P1 ;  /* 0x000000081700780c */ /* 0x000fe20000f24270 */
[----:B------:R-:W-:Y:S01]  /*2a80*/  FFMA R37, R37, R7, R36 ;  /* 0x0000000725257223 */ /* 0x000fe20000000024 */
[----:B---3--:R-:W-:Y:S02]  /*2a90*/  IADD3 R30, P3, R30, UR24, RZ ;  /* 0x000000181e1e7c10 */ /* 0x008fe4000ff7e0ff */
[----:B------:R-:W-:Y:S02]  /*2aa0*/  IADD3 R36, P5, R90, UR23, RZ ;  /* 0x000000175a247c10 */ /* 0x000fe4000ffbe0ff */
[----:B------:R3:W-:Y:S01]  /*2ab0*/  @P2 STG.E desc[UR18][R34.64], R37 ;  /* 0x0000002522002986 */ /* 0x0007e2000c101912 */
[----:B------:R-:W-:-:S06]  /*2ac0*/  IADD3.X R31, R31, UR22, RZ, P3, !PT ;  /* 0x000000161f1f7c10 */ /* 0x000fcc0009ffe4ff */
[----:B------:R-:W-:Y:S05]  /*2ad0*/  @!P1 BRA `(.L_x_54) ;  /* 0x0000000000049947 */ /* 0x000fea0003800000 */
[----:B------:R4:W5:Y:S02]  /*2ae0*/  LDG.E.LTC128B R108, desc[UR18][R30.64] ;  /* 0x000000121e6c7981 */ /* 0x000964000c1e1920 */
.L_x_54:
[----:B------:R-:W-:Y:S05]  /*2af0*/  BSYNC B1 ;  /* 0x0000000000017941 */ /* 0x000fea0003800000 */
.L_x_53:
[----:B----45:R-:W-:Y:S01]  /*2b00*/  FMUL R31, R108, R9 ;  /* 0x000000096c1f7220 */ /* 0x030fe20000400000 */
[----:B---3--:R-:W-:Y:S01]  /*2b10*/  IADD3.X R37, R91, UR21, RZ, P5, !PT ;  /* 0x000000155b257c10 */ /* 0x008fe2000affe4ff */
        /* <DEDUP_REMOVED lines=8> */
.L_x_56:
[----:B------:R-:W-:Y:S05]  /*2ba0*/  BSYNC B1 ;  /* 0x0000000000017941 */ /* 0x000fea0003800000 */
.L_x_55:
        /* <DEDUP_REMOVED lines=10> */
[----:B---3--:R-:W-:Y:S02]  /*2c50*/  IADD3 R36, P5, R32, UR12, RZ ;  /* 0x0000000c20247c10 */ /* 0x008fe4000ffbe0ff */
[----:B------:R-:W-:-:S05]  /*2c60*/  IADD3.X R31, R27, UR5, RZ, P6, !PT ;  /* 0x000000051b1f7c10 */ /* 0x000fca000b7fe4ff */
[----:B------:R-:W-:Y:S06]  /*2c70*/  @!P3 BRA `(.L_x_58) ;  /* 0x000000000004b947 */ /* 0x000fec0003800000 */
[----:B------:R3:W5:Y:S02]  /*2c80*/  LDG.E.LTC128B R108, desc[UR18][R30.64] ;  /* 0x000000121e6c7981 */ /* 0x000764000c1e1920 */
.L_x_58:
[----:B------:R-:W-:Y:S05]  /*2c90*/  BSYNC B1 ;  /* 0x0000000000017941 */ /* 0x000fea0003800000 */
.L_x_57:
        /* <DEDUP_REMOVED lines=11> */
.L_x_60:
[----:B------:R-:W-:Y:S05]  /*2d50*/  BSYNC B1 ;  /* 0x0000000000017941 */ /* 0x000fea0003800000 */
.L_x_59:
[----:B-----5:R-:W-:Y:S01]  /*2d60*/  FMUL R40, R108, R9 ;  /* 0x000000096c287220 */ /* 0x020fe20000400000 */
[----:B----4-:R-:W-:Y:S01]  /*2d70*/  IADD3.X R39, R35, UR7, RZ, P5, !PT ;  /* 0x0000000723277c10 */ /* 0x010fe2000affe4ff */
[----:B------:R-:W-:Y:S01]  /*2d80*/  BSSY B1, `(.L_x_61) ;  /* 0x0000009000017945 */ /* 0x000fe20003800000 */
[----:B------:R-:W-:Y:S01]  /*2d90*/  ISETP.GT.AND P1, PT, R23, 0x8, P1 ;  /* 0x000000081700780c */ /* 0x000fe20000f24270 */
[----:B------:R-:W-:Y:S01]  /*2da0*/  FFMA R41, R41, R7, R40 ;  /* 0x0000000729297223 */ /* 0x000fe20000000028 */
[----:B0-----:R-:W-:Y:S02]  /*2db0*/  IADD3 R26, P3, R26, UR24, RZ ;  /* 0x000000181a1a7c10 */ /* 0x001fe4000ff7e0ff */
[----:B------:R-:W-:Y:S02]  /*2dc0*/  IADD3 R40, P5, R32, UR23, RZ ;  /* 0x0000001720287c10 */ /* 0x000fe4000ffbe0ff */
[----:B------:R0:W-:Y:S01]  /*2dd0*/  @P2 STG.E desc[UR18][R38.64], R41 ;  /* 0x0000002926002986 */ /* 0x0001e2000c101912 */
[----:B------:R-:W-:-:S06]  /*2de0*/  IADD3.X R27, R27, UR22, RZ, P3, !PT ;  /* 0x000000161b1b7c10 */ /* 0x000fcc0009ffe4ff */
[----:B------:R-:W-:Y:S05]  /*2df0*/  @!P1 BRA `(.L_x_62) ;  /* 0x0000000000049947 */ /* 0x000fea0003800000 */
[----:B------:R4:W5:Y:S02]  /*2e00*/  LDG.E.LTC128B R108, desc[UR18][R26.64] ;  /* 0x000000121a6c7981 */ /* 0x000964000c1e1920 */
.L_x_62:
[----:B------:R-:W-:Y:S05]  /*2e10*/  BSYNC B1 ;  /* 0x0000000000017941 */ /* 0x000fea0003800000 */
.L_x_61:
[----:B----45:R-:W-:Y:S01]  /*2e20*/  FMUL R27, R108, R9 ;  /* 0x000000096c1b7220 */ /* 0x030fe20000400000 */
[----:B0-----:R-:W-:Y:S01]  /*2e30*/  IADD3.X R41, R33, UR21, RZ, P5, !PT ;  /* 0x0000001521297c10 */ /* 0x001fe2000affe4ff */
        /* <DEDUP_REMOVED lines=8> */
.L_x_64:
[----:B------:R-:W-:Y:S05]  /*2ec0*/  BSYNC B1 ;  /* 0x0000000000017941 */ /* 0x000fea0003800000 */
.L_x_63:
        /* <DEDUP_REMOVED lines=10> */
[----:B------:R-:W-:Y:S02]  /*2f70*/  IADD3 R32, P5, R36, UR12, RZ ;  /* 0x0000000c24207c10 */ /* 0x000fe4000ffbe0ff */
[----:B0-----:R-:W-:-:S05]  /*2f80*/  IADD3.X R27, R31, UR5, RZ, P6, !PT ;  /* 0x000000051f1b7c10 */ /* 0x001fca000b7fe4ff */
[----:B------:R-:W-:Y:S06]  /*2f90*/  @!P3 BRA `(.L_x_66) ;  /* 0x000000000004b947 */ /* 0x000fec0003800000 */
[----:B------:R0:W5:Y:S02]  /*2fa0*/  LDG.E.LTC128B R108, desc[UR18][R26.64] ;  /* 0x000000121a6c7981 */ /* 0x000164000c1e1920 */
.L_x_66:
[----:B------:R-:W-:Y:S05]  /*2fb0*/  BSYNC B1 ;  /* 0x0000000000017941 */ /* 0x000fea0003800000 */
.L_x_65:
        /* <DEDUP_REMOVED lines=11> */
.L_x_68:
[----:B------:R-:W-:Y:S05]  /*3070*/  BSYNC B1 ;  /* 0x0000000000017941 */ /* 0x000fea0003800000 */
.L_x_67:
        /* <DEDUP_REMOVED lines=11> */
.L_x_70:
[----:B------:R-:W-:Y:S05]  /*3130*/  BSYNC B1 ;  /* 0x0000000000017941 */ /* 0x000fea0003800000 */
.L_x_69:
[----:B----45:R-:W-:Y:S01]  /*3140*/  FMUL R31, R108, R9 ;  /* 0x000000096c1f7220 */ /* 0x030fe20000400000 */
[----:B------:R-:W-:Y:S01]  /*3150*/  IADD3.X R41, R37, UR21, RZ, P5, !PT ;  /* 0x0000001525297c10 */ /* 0x000fe2000affe4ff */
        /* <DEDUP_REMOVED lines=8> */
.L_x_72:
[----:B------:R-:W-:Y:S05]  /*31e0*/  BSYNC B1 ;  /* 0x0000000000017941 */ /* 0x000fea0003800000 */
.L_x_71:
[----:B-----5:R-:W-:Y:S01]  /*31f0*/  FMUL R30, R108, R9 ;  /* 0x000000096c1e7220 */ /* 0x020fe20000400000 */
[----:B0-----:R-:W-:Y:S01]  /*3200*/  IADD3 R28, P5, R38, UR23, RZ ;  /* 0x00000017261c7c10 */ /* 0x001fe2000ffbe0ff */
        /* <DEDUP_REMOVED lines=9> */
[----:B----4-:R-:W-:-:S05]  /*32a0*/  IADD3.X R31, R27, UR5, RZ, P6, !PT ;  /* 0x000000051b1f7c10 */ /* 0x010fca000b7fe4ff */
[----:B------:R-:W-:Y:S06]  /*32b0*/  @!P3 BRA `(.L_x_74) ;  /* 0x000000000004b947 */ /* 0x000fec0003800000 */
[----:B------:R4:W5:Y:S02]  /*32c0*/  LDG.E.LTC128B R108, desc[UR18][R30.64] ;  /* 0x000000121e6c7981 */ /* 0x000964000c1e1920 */
.L_x_74:
[----:B------:R-:W-:Y:S05]  /*32d0*/  BSYNC B1 ;  /* 0x0000000000017941 */ /* 0x000fea0003800000 */
.L_x_73:
        /* <DEDUP_REMOVED lines=11> */
.L_x_76:
[----:B------:R-:W-:Y:S05]  /*3390*/  BSYNC B1 ;  /* 0x0000000000017941 */ /* 0x000fea0003800000 */
.L_x_75:
[----:B-----5:R-:W-:Y:S01]  /*33a0*/  FMUL R40, R108, R9 ;  /* 0x000000096c287220 */ /* 0x020fe20000400000 */
[----:B0-----:R-:W-:Y:S01]  /*33b0*/  IADD3.X R39, R35, UR7, RZ, P5, !PT ;  /* 0x0000000723277c10 */ /* 0x001fe2000affe4ff */
[----:B------:R-:W-:Y:S01]  /*33c0*/  BSSY B1, `(.L_x_77) ;  /* 0x0000009000017945 */ /* 0x000fe20003800000 */
[----:B------:R-:W-:Y:S01]  /*33d0*/  ISETP.GT.AND P1, PT, R23, 0x8, P1 ;  /* 0x000000081700780c */ /* 0x000fe20000f24270 */
[----:B------:R-:W-:Y:S01]  /*33e0*/  FFMA R49, R49, R7, R40 ;  /* 0x0000000731317223 */ /* 0x000fe20000000028 */
[----:B------:R-:W-:Y:S02]  /*33f0*/  IADD3 R26, P3, R26, UR24, RZ ;  /* 0x000000181a1a7c10 */ /* 0x000fe4000ff7e0ff */
[----:B------:R-:W-:Y:S02]  /*3400*/  IADD3 R40, P5, R32, UR23, RZ ;  /* 0x0000001720287c10 */ /* 0x000fe4000ffbe0ff */
[----:B------:R0:W-:Y:S01]  /*3410*/  @P2 STG.E desc[UR18][R38.64], R49 ;  /* 0x0000003126002986 */ /* 0x0001e2000c101912 */
[----:B------:R-:W-:-:S06]  /*3420*/  IADD3.X R27, R27, UR22, RZ, P3, !PT ;  /* 0x000000161b1b7c10 */ /* 0x000fcc0009ffe4ff */
[----:B------:R-:W-:Y:S05]  /*3430*/  @!P1 BRA `(.L_x_78) ;  /* 0x0000000000049947 */ /* 0x000fea0003800000 */
[----:B------:R0:W5:Y:S02]  /*3440*/  LDG.E.LTC128B R108, desc[UR18][R26.64] ;  /* 0x000000121a6c7981 */ /* 0x000164000c1e1920 */
.L_x_78:
[----:B------:R-:W-:Y:S05]  /*3450*/  BSYNC B1 ;  /* 0x0000000000017941 */ /* 0x000fea0003800000 */
.L_x_77:
[----:B0----5:R-:W-:Y:S01]  /*3460*/  FMUL R27, R108, R9 ;  /* 0x000000096c1b7220 */ /* 0x021fe20000400000 */
        /* <DEDUP_REMOVED lines=9> */
.L_x_80:
[----:B------:R-:W-:Y:S05]  /*3500*/  BSYNC B1 ;  /* 0x0000000000017941 */ /* 0x000fea0003800000 */
.L_x_79:
        /* <DEDUP_REMOVED lines=14> */
.L_x_82:
[----:B------:R-:W-:Y:S05]  /*35f0*/  BSYNC B1 ;  /* 0x0000000000017941 */ /* 0x000fea0003800000 */
.L_x_81:
[----:B0----5:R-:W-:Y:S01]  /*3600*/  FMUL R25, R108, R9 ;  /* 0x000000096c197220 */ /* 0x021fe20000400000 */
[----:B------:R-:W-:Y:S01]  /*3610*/  IADD3.X R33, R37, UR7, RZ, P5, !PT ;  /* 0x0000000725217c10 */ /* 0x000fe2000affe4ff */
[----:B------:R-:W-:Y:S01]  /*3620*/  BSSY B1, `(.L_x_83) ;  /* 0x0000009000017945 */ /* 0x000fe20003800000 */
[----:B------:R-:W-:Y:S01]  /*3630*/  ISETP.GT.AND P2, PT, R23, RZ, P0 ;  /* 0x000000ff1700720c */ /* 0x000fe20000744270 */
[----:B---3--:R-:W-:Y:S01]  /*3640*/  FFMA R35, R52, R7, R25 ;  /* 0x0000000734237223 */ /* 0x008fe20000000019 */
[----:B------:R-:W-:Y:S02]  /*3650*/  IADD3 R24, P6, R28, UR6, RZ ;  /* 0x000000061c187c10 */ /* 0x000fe4000ffde0ff */
[----:B------:R-:W-:Y:S02]  /*3660*/  IADD3 R34, P5, R38, UR12, RZ ;  /* 0x0000000c26227c10 */ /* 0x000fe4000ffbe0ff */
[----:B------:R0:W-:Y:S01]  /*3670*/  @P3 STG.E desc[UR18][R32.64], R35 ;  /* 0x0000002320003986 */ /* 0x0001e2000c101912 */
[----:B------:R-:W-:-:S06]  /*3680*/  IADD3.X R25, R29, UR5, RZ, P6, !PT ;  /* 0x000000051d197c10 */ /* 0x000fcc000b7fe4ff */
[----:B------:R-:W-:Y:S05]  /*3690*/  @!P2 BRA `(.L_x_84) ;  /* 0x000000000004a947 */ /* 0x000fea0003800000 */
[----:B------:R3:W5:Y:S02]  /*36a0*/  LDG.E.LTC128B R108, desc[UR18][R24.64] ;  /* 0x00000012186c7981 */ /* 0x000764000c1e1920 */
.L_x_84:
[----:B------:R-:W-:Y:S05]  /*36b0*/  BSYNC B1 ;  /* 0x0000000000017941 */ /* 0x000fea0003800000 */
.L_x_83:
[----:B-----5:R-:W-:Y:S01]  /*36c0*/  FMUL R40, R108, R9 ;  /* 0x000000096c287220 */ /* 0x020fe20000400000 */
[----:B0-----:R-:W-:Y:S01]  /*36d0*/  IADD3.X R35, R39, UR7, RZ, P5, !PT ;  /* 0x0000000727237c10 */ /* 0x001fe2000affe4ff */
        /* <DEDUP_REMOVED lines=9> */
.L_x_86:
[----:B------:R-:W-:Y:S05]  /*3770*/  BSYNC B1 ;  /* 0x0000000000017941 */ /* 0x000fea0003800000 */
.L_x_85:
        /* <DEDUP_REMOVED lines=10> */
.L_x_88:
[----:B------:R-:W-:Y:S05]  /*3820*/  BSYNC B1 ;  /* 0x0000000000017941 */ /* 0x000fea0003800000 */
.L_x_87:
        /* <DEDUP_REMOVED lines=14> */
.L_x_90:
[----:B------:R-:W-:Y:S05]  /*3910*/  BSYNC B1 ;  /* 0x0000000000017941 */ /* 0x000fea0003800000 */
.L_x_89:
        /* <DEDUP_REMOVED lines=11> */
.L_x_92:
[----:B------:R-:W-:Y:S05]  /*39d0*/  BSYNC B1 ;  /* 0x0000000000017941 */ /* 0x000fea0003800000 */
.L_x_91:
        /* <DEDUP_REMOVED lines=11> */
.L_x_94:
[----:B------:R-:W-:Y:S05]  /*3a90*/  BSYNC B1 ;  /* 0x0000000000017941 */ /* 0x000fea0003800000 */
.L_x_93:
[----:B0----5:R-:W-:Y:S01]  /*3aa0*/  FMUL R27, R108, R9 ;  /* 0x000000096c1b7220 */ /* 0x021fe20000400000 */
[----:B------:R-:W-:Y:S01]  /*3ab0*/  IADD3.X R41, R33, UR21, RZ, P5, !PT ;  /* 0x0000001521297c10 */ /* 0x000fe2000affe4ff */
[----:B------:R-:W-:Y:S01]  /*3ac0*/  BSSY B1, `(.L_x_95) ;  /* 0x0000008000017945 */ /* 0x000fe20003800000 */
[----:B------:R-:W-:Y:S01]  /*3ad0*/  ISETP.GT.AND P2, PT, R23, 0x8, P0 ;  /* 0x000000081700780c */ /* 0x000fe20000744270 */
[----:B------:R-:W-:Y:S01]  /*3ae0*/  FFMA R27, R58, R7, R27 ;  /* 0x000000073a1b7223 */ /* 0x000fe2000000001b */
[----:B---3--:R-:W-:-:S04]  /*3af0*/  IADD3 R24, P0, R24, UR24, RZ ;  /* 0x0000001818187c10 */ /* 0x008fc8000ff1e0ff */
[----:B------:R0:W-:Y:S01]  /*3b00*/  @P1 STG.E desc[UR18][R40.64], R27 ;  /* 0x0000001b28001986 */ /* 0x0001e2000c101912 */
[----:B------:R-:W-:-:S06]  /*3b10*/  IADD3.X R25, R25, UR22, RZ, P0, !PT ;  /* 0x0000001619197c10 */ /* 0x000fcc00087fe4ff */
[----:B------:R-:W-:Y:S05]  /*3b20*/  @!P2 BRA `(.L_x_96) ;  /* 0x000000000004a947 */ /* 0x000fea0003800000 */
[----:B------:R3:W5:Y:S02]  /*3b30*/  LDG.E.LTC128B R108, desc[UR18][R24.64] ;  /* 0x00000012186c7981 */ /* 0x000764000c1e1920 */
.L_x_96:
[----:B------:R-:W-:Y:S05]  /*3b40*/  BSYNC B1 ;  /* 0x0000000000017941 */ /* 0x000fea0003800000 */
.L_x_95:
[----:B-----5:R-:W-:Y:S01]  /*3b50*/  FMUL R26, R108, R9 ;  /* 0x000000096c1a7220 */ /* 0x020fe20000400000 */
[----:B---3--:R-:W-:Y:S01]  /*3b60*/  IADD3 R24, P5, R34, UR23, RZ ;  /* 0x0000001722187c10 */ /* 0x008fe2000ffbe0ff */
        /* <DEDUP_REMOVED lines=12> */
.L_x_98:
[----:B------:R-:W-:Y:S05]  /*3c30*/  BSYNC B1 ;  /* 0x0000000000017941 */ /* 0x000fea0003800000 */
.L_x_97:
[----:B---3-5:R-:W-:Y:S01]  /*3c40*/  FMUL R25, R108, R9 ;  /* 0x000000096c197220 */ /* 0x028fe20000400000 */
        /* <DEDUP_REMOVED lines=10> */
.L_x_100:
[----:B------:R-:W-:Y:S05]  /*3cf0*/  BSYNC B1 ;  /* 0x0000000000017941 */ /* 0x000fea0003800000 */
.L_x_99:
[----:B-----5:R-:W-:Y:S01]  /*3d00*/  FMUL R40, R108, R9 ;  /* 0x000000096c287220 */ /* 0x020fe20000400000 */
[----:B---3--:R-:W-:Y:S01]  /*3d10*/  IADD3.X R35, R39, UR7, RZ, P5, !PT ;  /* 0x0000000727237c10 */ /* 0x008fe2000affe4ff */
        /* <DEDUP_REMOVED lines=9> */
.L_x_102:
[----:B------:R-:W-:Y:S05]  /*3db0*/  BSYNC B1 ;  /* 0x0000000000017941 */ /* 0x000fea0003800000 */
.L_x_101:
        /* <DEDUP_REMOVED lines=10> */
.L_x_104:
[----:B------:R-:W-:Y:S05]  /*3e60*/  BSYNC B1 ;  /* 0x0000000000017941 */ /* 0x000fea0003800000 */
.L_x_103:
        /* <DEDUP_REMOVED lines=14> */
.L_x_106:
[----:B------:R-:W-:Y:S05]  /*3f50*/  BSYNC B1 ;  /* 0x0000000000017941 */ /* 0x000fea0003800000 */
.L_x_105:
        /* <DEDUP_REMOVED lines=11> */
.L_x_108:
[----:B------:R-:W-:Y:S05]  /*4010*/  BSYNC B1 ;  /* 0x0000000000017941 */ /* 0x000fea0003800000 */
.L_x_107:
        /* <DEDUP_REMOVED lines=11> */
.L_x_110:
[----:B------:R-:W-:Y:S05]  /*40d0*/  BSYNC B1 ;  /* 0x0000000000017941 */ /* 0x000fea0003800000 */
.L_x_109:
        /* <DEDUP_REMOVED lines=10> */
.L_x_112:
[----:B------:R-:W-:Y:S05]  /*4180*/  BSYNC B1 ;  /* 0x0000000000017941 */ /* 0x000fea0003800000 */
.L_x_111:
        /* <DEDUP_REMOVED lines=14> */
.L_x_114:
[----:B------:R-:W-:Y:S05]  /*4270*/  BSYNC B1 ;  /* 0x0000000000017941 */ /* 0x000fea0003800000 */
.L_x_113:
        /* <DEDUP_REMOVED lines=11> */
.L_x_116:
[----:B------:R-:W-:Y:S05]  /*4330*/  BSYNC B1 ;  /* 0x0000000000017941 */ /* 0x000fea0003800000 */
.L_x_115:
        /* <DEDUP_REMOVED lines=11> */
.L_x_118:
[----:B------:R-:W-:Y:S05]  /*43f0*/  BSYNC B1 ;  /* 0x0000000000017941 */ /* 0x000fea0003800000 */
.L_x_117:
        /* <DEDUP_REMOVED lines=10> */
.L_x_120:
[----:B------:R-:W-:Y:S05]  /*44a0*/  BSYNC B1 ;  /* 0x0000000000017941 */ /* 0x000fea0003800000 */
.L_x_119:
        /* <DEDUP_REMOVED lines=14> */
.L_x_122:
[----:B------:R-:W-:Y:S05]  /*4590*/  BSYNC B1 ;  /* 0x0000000000017941 */ /* 0x000fea0003800000 */
.L_x_121:
        /* <DEDUP_REMOVED lines=11> */
.L_x_124:
[----:B------:R-:W-:Y:S05]  /*4650*/  BSYNC B1 ;  /* 0x0000000000017941 */ /* 0x000fea0003800000 */
.L_x_123:
        /* <DEDUP_REMOVED lines=11> */
.L_x_126:
[----:B------:R-:W-:Y:S05]  /*4710*/  BSYNC B1 ;  /* 0x0000000000017941 */ /* 0x000fea0003800000 */
.L_x_125:
        /* <DEDUP_REMOVED lines=10> */
.L_x_128:
[----:B------:R-:W-:Y:S05]  /*47c0*/  BSYNC B1 ;  /* 0x0000000000017941 */ /* 0x000fea0003800000 */
.L_x_127:
        /* <DEDUP_REMOVED lines=14> */
.L_x_130:
[----:B------:R-:W-:Y:S05]  /*48b0*/  BSYNC B1 ;  /* 0x0000000000017941 */ /* 0x000fea0003800000 */
.L_x_129:
        /* <DEDUP_REMOVED lines=11> */
.L_x_132:
[----:B------:R-:W-:Y:S05]  /*4970*/  BSYNC B1 ;  /* 0x0000000000017941 */ /* 0x000fea0003800000 */
.L_x_131:
        /* <DEDUP_REMOVED lines=11> */
.L_x_134:
[----:B------:R-:W-:Y:S05]  /*4a30*/  BSYNC B1 ;  /* 0x0000000000017941 */ /* 0x000fea0003800000 */
.L_x_133:
        /* <DEDUP_REMOVED lines=10> */
.L_x_136:
[----:B------:R-:W-:Y:S05]  /*4ae0*/  BSYNC B1 ;  /* 0x0000000000017941 */ /* 0x000fea0003800000 */
.L_x_135:
        /* <DEDUP_REMOVED lines=14> */
.L_x_138:
[----:B------:R-:W-:Y:S05]  /*4bd0*/  BSYNC B1 ;  /* 0x0000000000017941 */ /* 0x000fea0003800000 */
.L_x_137:
[----:B0----5:R-:W-:Y:S01]  /*4be0*/  FMUL R29, R108, R9 ;  /* 0x000000096c1d7220 */ /* 0x021fe20000400000 */
[----:B------:R-:W-:Y:S01]  /*4bf0*/  IADD3.X R37, R33, UR7, RZ, P6, !PT ;  /* 0x0000000721257c10 */ /* 0x000fe2000b7fe4ff */
[----:B------:R-:W-:Y:S01]  /*4c00*/  BSSY B1, `(.L_x_139) ;  /* 0x0000008000017945 */ /* 0x000fe20003800000 */
[----:B------:R-:W-:Y:S01]  /*4c10*/  ISETP.GT.AND P2, PT, R23, RZ, P1 ;  /* 0x000000ff1700720c */ /* 0x000fe20000f44270 */
[----:B------:R-:W-:Y:S01]  /*4c20*/  FFMA R29, R80, R7, R29 ;  /* 0x00000007501d7223 */ /* 0x000fe2000000001d */
[----:B------:R-:W-:-:S04]  /*4c30*/  IADD3 R40, P0, R24, UR6, RZ ;  /* 0x0000000618287c10 */ /* 0x000fc8000ff1e0ff */
[----:B------:R0:W-:Y:S01]  /*4c40*/  @P5 STG.E desc[UR18][R36.64], R29 ;  /* 0x0000001d24005986 */ /* 0x0001e2000c101912 */
[----:B------:R-:W-:-:S06]  /*4c50*/  IADD3.X R41, R25, UR5, RZ, P0, !PT ;  /* 0x0000000519297c10 */ /* 0x000fcc00087fe4ff */
[----:B------:R-:W-:Y:S05]  /*4c60*/  @!P2 BRA `(.L_x_140) ;  /* 0x000000000004a947 */ /* 0x000fea0003800000 */
[----:B------:R0:W5:Y:S02]  /*4c70*/  LDG.E.LTC128B R108, desc[UR18][R40.64] ;  /* 0x00000012286c7981 */ /* 0x000164000c1e1920 */
.L_x_140:
[----:B------:R-:W-:Y:S05]  /*4c80*/  BSYNC B1 ;  /* 0x0000000000017941 */ /* 0x000fea0003800000 */
.L_x_139:
[----:B-----5:R-:W-:Y:S01]  /*4c90*/  FMUL R38, R108, R9 ;  /* 0x000000096c267220 */ /* 0x020fe20000400000 */
[----:B------:R-:W-:Y:S01]  /*4ca0*/  IADD3 R28, P5, R34, UR12, RZ ;  /* 0x0000000c221c7c10 */ /* 0x000fe2000ffbe0ff */
[----:B------:R-:W-:Y:S01]  /*4cb0*/  BSSY B1, `(.L_x_141) ;  /* 0x000000b000017945 */ /* 0x000fe20003800000 */
[----:B------:R-:W-:Y:S01]  /*4cc0*/  ISETP.GT.AND P3, PT, R23, 0x8, P3 ;  /* 0x000000081700780c */ /* 0x000fe20001f64270 */
[----:B------:R-:W-:Y:S01]  /*4cd0*/  FFMA R81, R81, R7, R38 ;  /* 0x0000000751517223 */ /* 0x000fe20000000026 */
[----:B0-----:R-:W-:Y:S02]  /*4ce0*/  IADD3.X R29, R35, UR7, RZ, P5, !PT ;  /* 0x00000007231d7c10 */ /* 0x001fe4000affe4ff */
[----:B------:R-:W-:Y:S02]  /*4cf0*/  IADD3 R26, P6, R26, UR24, RZ ;  /* 0x000000181a1a7c10 */ /* 0x000fe4000ffde0ff */
[----:B------:R-:W-:Y:S01]  /*4d00*/  ISETP.GT.AND P0, PT, R88, 0x78, PT ;  /* 0x000000785800780c */ /* 0x000fe20003f04270 */
[----:B------:R0:W-:Y:S01]  /*4d10*/  @P2 STG.E desc[UR18][R28.64], R81 ;  /* 0x000000511c002986 */ /* 0x0001e2000c101912 */
[----:B------:R-:W-:-:S02]  /*4d20*/  IADD3 R38, P5, R32, UR23, RZ ;  /* 0x0000001720267c10 */ /* 0x000fc4000ffbe0ff */
[----:B------:R-:W-:-:S03]  /*4d30*/  IADD3.X R27, R27, UR22, RZ, P6, !PT ;  /* 0x000000161b1b7c10 */ /* 0x000fc6000b7fe4ff */
[----:B------:R-:W-:Y:S08]  /*4d40*/  @!P3 BRA `(.L_x_142) ;  /* 0x000000000004b947 */ /* 0x000ff00003800000 */
[----:B------:R0:W5:Y:S02]  /*4d50*/  LDG.E.LTC128B R108, desc[UR18][R26.64] ;  /* 0x000000121a6c7981 */ /* 0x000164000c1e1920 */
.L_x_142:
[----:B------:R-:W-:Y:S05]  /*4d60*/  BSYNC B1 ;  /* 0x0000000000017941 */ /* 0x000fea0003800000 */
.L_x_141:
[----:B0----5:R-:W-:Y:S01]  /*4d70*/  FMUL R27, R108, R9 ;  /* 0x000000096c1b7220 */ /* 0x021fe20000400000 */
[----:B------:R-:W-:Y:S01]  /*4d80*/  IADD3.X R39, R33, UR21, RZ, P5, !PT ;  /* 0x0000001521277c10 */ /* 0x000fe2000affe4ff */
[----:B------:R-:W-:Y:S01]  /*4d90*/  BSSY B1, `(.L_x_143) ;  /* 0x0000009000017945 */ /* 0x000fe20003800000 */
[----:B------:R-:W-:Y:S01]  /*4da0*/  ISETP.GT.AND P1, PT, R23, 0x8, P1 ;  /* 0x000000081700780c */ /* 0x000fe20000f24270 */
[----:B------:R-:W-:Y:S01]  /*4db0*/  FFMA R27, R82, R7, R27 ;  /* 0x00000007521b7223 */ /* 0x000fe2000000001b */
[----:B------:R-:W-:Y:S02]  /*4dc0*/  IADD3 R24, P5, R24, UR24, RZ ;  /* 0x0000001818187c10 */ /* 0x000fe4000ffbe0ff */
[----:B------:R-:W-:Y:S02]  /*4dd0*/  ISETP.GT.AND P2, PT, R88, 0x79, PT ;  /* 0x000000795800780c */ /* 0x000fe40003f44270 */
[----:B------:R0:W-:Y:S01]  /*4de0*/  @P3 STG.E desc[UR18][R38.64], R27 ;  /* 0x0000001b26003986 */ /* 0x0001e2000c101912 */
[----:B------:R-:W-:-:S06]  /*4df0*/  IADD3.X R25, R25, UR22, RZ, P5, !PT ;  /* 0x0000001619197c10 */ /* 0x000fcc000affe4ff */
[----:B------:R-:W-:Y:S05]  /*4e00*/  @!P1 BRA `(.L_x_144) ;  /* 0x0000000000049947 */ /* 0x000fea0003800000 */
[----:B------:R0:W5:Y:S02]  /*4e10*/  LDG.E.LTC128B R108, desc[UR18][R24.64] ;  /* 0x00000012186c7981 */ /* 0x000164000c1e1920 */
.L_x_144:
[----:B------:R-:W-:Y:S05]  /*4e20*/  BSYNC B1 ;  /* 0x0000000000017941 */ /* 0x000fea0003800000 */
.L_x_143:
[----:B0-----:R-:W-:Y:S01]  /*4e30*/  IADD3 R24, P6, R34, UR23, RZ ;  /* 0x0000001722187c10 */ /* 0x001fe2000ffde0ff */
[----:B-----5:R-:W-:Y:S01]  /*4e40*/  FMUL R32, R108, R9 ;  /* 0x000000096c207220 */ /* 0x020fe20000400000 */
[----:B------:R-:W-:Y:S01]  /*4e50*/  ISETP.GT.AND P3, PT, R23, RZ, P0 ;  /* 0x000000ff1700720c */ /* 0x000fe20000764270 */
[----:B------:R-:W-:Y:S01]  /*4e60*/  BSSY B1, `(.L_x_145) ;  /* 0x0000009000017945 */ /* 0x000fe20003800000 */
[----:B------:R-:W-:Y:S01]  /*4e70*/  IADD3.X R25, R35, UR21, RZ, P6, !PT ;  /* 0x0000001523197c10 */ /* 0x000fe2000b7fe4ff */
[----:B------:R-:W-:Y:S01]  /*4e80*/  FFMA R83, R83, R7, R32 ;  /* 0x0000000753537223 */ /* 0x000fe20000000020 */
[----:B------:R-:W-:-:S04]  /*4e90*/  IADD3 R26, P5, R36, UR12, RZ ;  /* 0x0000000c241a7c10 */ /* 0x000fc8000ffbe0ff */
[----:B------:R0:W-:Y:S05]  /*4ea0*/  @P1 STG.E desc[UR18][R24.64], R83 ;  /* 0x0000005318001986 */ /* 0x0001ea000c101912 */
[----:B------:R-:W-:Y:S05]  /*4eb0*/  @!P3 BRA `(.L_x_146) ;  /* 0x00000000000cb947 */ /* 0x000fea0003800000 */
[----:B0-----:R-:W-:-:S04]  /*4ec0*/  IADD3 R24, P1, R30, UR6, RZ ;  /* 0x000000061e187c10 */ /* 0x001fc8000ff3e0ff */
[----:B------:R-:W-:-:S05]  /*4ed0*/  IADD3.X R25, R31, UR5, RZ, P1, !PT ;  /* 0x000000051f197c10 */ /* 0x000fca0008ffe4ff */
[----:B------:R0:W5:Y:S04]  /*4ee0*/  LDG.E.LTC128B R108, desc[UR18][R24.64] ;  /* 0x00000012186c7981 */ /* 0x000168000c1e1920 */
.L_x_146:
[----:B------:R-:W-:Y:S05]  /*4ef0*/  BSYNC B1 ;  /* 0x0000000000017941 */ /* 0x000fea0003800000 */
.L_x_145:
[----:B0----5:R-:W-:Y:S01]  /*4f00*/  FMUL R25, R108, R9 ;  /* 0x000000096c197220 */ /* 0x021fe20000400000 */
[----:B------:R-:W-:Y:S01]  /*4f10*/  IADD3.X R27, R37, UR7, RZ, P5, !PT ;  /* 0x00000007251b7c10 */ /* 0x000fe2000affe4ff */
[----:B------:R-:W-:Y:S01]  /*4f20*/  BSSY B1, `(.L_x_147) ;  /* 0x0000009000017945 */ /* 0x000fe20003800000 */
[----:B------:R-:W-:Y:S01]  /*4f30*/  ISETP.GT.AND P1, PT, R23, RZ, P2 ;  /* 0x000000ff1700720c */ /* 0x000fe20001724270 */
[----:B------:R-:W-:Y:S01]  /*4f40*/  FFMA R25, R84, R7, R25 ;  /* 0x0000000754197223 */ /* 0x000fe20000000019 */
[----:B------:R-:W-:-:S04]  /*4f50*/  IADD3 R32, P5, R28, UR12, RZ ;  /* 0x0000000c1c207c10 */ /* 0x000fc8000ffbe0ff */
[----:B------:R0:W-:Y:S07]  /*4f60*/  @P3 STG.E desc[UR18][R26.64], R25 ;  /* 0x000000191a003986 */ /* 0x0001ee000c101912 */
[----:B------:R-:W-:Y:S05]  /*4f70*/  @!P1 BRA `(.L_x_148) ;  /* 0x00000000000c9947 */ /* 0x000fea0003800000 */
[----:B------:R-:W-:-:S04]  /*4f80*/  IADD3 R24, P3, R40, UR6, RZ ;  /* 0x0000000628187c10 */ /* 0x000fc8000ff7e0ff */
[----:B0-----:R-:W-:-:S05]  /*4f90*/  IADD3.X R25, R41, UR5, RZ, P3, !PT ;  /* 0x0000000529197c10 */ /* 0x001fca0009ffe4ff */
[----:B------:R0:W5:Y:S04]  /*4fa0*/  LDG.E.LTC128B R108, desc[UR18][R24.64] ;  /* 0x00000012186c7981 */ /* 0x000168000c1e1920 */
.L_x_148:
[----:B------:R-:W-:Y:S05]  /*4fb0*/  BSYNC B1 ;  /* 0x0000000000017941 */ /* 0x000fea0003800000 */
.L_x_147:
[----:B0----5:R-:W-:Y:S01]  /*4fc0*/  FMUL R24, R108, R9 ;  /* 0x000000096c187220 */ /* 0x021fe20000400000 */
[----:B------:R-:W-:Y:S01]  /*4fd0*/  IADD3.X R33, R29, UR7, RZ, P5, !PT ;  /* 0x000000071d217c10 */ /* 0x000fe2000affe4ff */
        /* <DEDUP_REMOVED lines=9> */
.L_x_150:
[----:B------:R-:W-:Y:S05]  /*5070*/  BSYNC B1 ;  /* 0x0000000000017941 */ /* 0x000fea0003800000 */
.L_x_149:
[----:B------:R-:W-:Y:S01]  /*5080*/  ISETP.GT.AND P2, PT, R23, 0x8, P2 ;  /* 0x000000081700780c */ /* 0x000fe20001744270 */
[----:B0----5:R-:W-:Y:S01]  /*5090*/  FMUL R25, R108, R9 ;  /* 0x000000096c197220 */ /* 0x021fe20000400000 */
[----:B------:R-:W-:Y:S01]  /*50a0*/  IADD3.X R27, R37, UR21, RZ, P5, !PT ;  /* 0x00000015251b7c10 */ /* 0x000fe2000affe4ff */
[----:B------:R-:W-:Y:S02]  /*50b0*/  BSSY B1, `(.L_x_151) ;  /* 0x0000007000017945 */ /* 0x000fe40003800000 */
[----:B----4-:R-:W-:-:S05]  /*50c0*/  FFMA R31, R86, R7, R25 ;  /* 0x00000007561f7223 */ /* 0x010fca0000000019 */
[----:B------:R0:W-:Y:S01]  /*50d0*/  @P0 STG.E desc[UR18][R26.64], R31 ;  /* 0x0000001f1a000986 */ /* 0x0001e2000c101912 */
[----:B------:R-:W-:-:S04]  /*50e0*/  IADD3 R24, P0, R40, UR24, RZ ;  /* 0x0000001828187c10 */ /* 0x000fc8000ff1e0ff */
[----:B------:R-:W-:Y:S01]  /*50f0*/  IADD3.X R25, R41, UR22, RZ, P0, !PT ;  /* 0x0000001629197c10 */ /* 0x000fe200087fe4ff */
[----:B------:R-:W-:Y:S08]  /*5100*/  @!P2 BRA `(.L_x_152) ;  /* 0x000000000004a947 */ /* 0x000ff00003800000 */
[----:B------:R4:W5:Y:S02]  /*5110*/  LDG.E.LTC128B R108, desc[UR18][R24.64] ;  /* 0x00000012186c7981 */ /* 0x000964000c1e1920 */
.L_x_152:
[----:B------:R-:W-:Y:S05]  /*5120*/  BSYNC B1 ;  /* 0x0000000000017941 */ /* 0x000fea0003800000 */
.L_x_151:
[----:B------:R-:W-:Y:S05]  /*5130*/  @!P2 BRA `(.L_x_153) ;  /* 0x000000140084a947 */ /* 0x000fea0003800000 */
[----:B----4-:R-:W-:Y:S01]  /*5140*/  IADD3 R24, P0, R28, UR23, RZ ;  /* 0x000000171c187c10 */ /* 0x010fe2000ff1e0ff */
[----:B-----5:R-:W-:-:S03]  /*5150*/  FMUL R108, R108, R9 ;  /* 0x000000096c6c7220 */ /* 0x020fc60000400000 */
[----:B------:R-:W-:Y:S01]  /*5160*/  IADD3.X R25, R29, UR21, RZ, P0, !PT ;  /* 0x000000151d197c10 */ /* 0x000fe200087fe4ff */
[----:B------:R-:W-:-:S05]  /*5170*/  FFMA R87, R87, R7, R108 ;  /* 0x0000000757577223 */ /* 0x000fca000000006c */
[----:B------:R4:W-:Y:S01]  /*5180*/  STG.E desc[UR18][R24.64], R87 ;  /* 0x0000005718007986 */ /* 0x0009e2000c101912 */
[----:B------:R-:W-:Y:S05]  /*5190*/  BRA `(.L_x_153) ;  /* 0x00000014006c7947 */ /* 0x000fea0003800000 */
.L_x_26:
[----:B------:R-:W-:Y:S01]  /*51a0*/  ISETP.GT.AND P1, PT, R88, 0x1, PT ;  /* 0x000000015800780c */ /* 0x000fe20003f24270 */
[----:B------:R-:W-:Y:S01]  /*51b0*/  ULDC.64 UR8, c[0x0][0x6c0] ;  /* 0x0001b00000087ab9 */ /* 0x000fe20000000a00 */
[----:B------:R-:W-:Y:S01]  /*51c0*/  ISETP.GT.AND P0, PT, R23, 0x8, P0 ;  /* 0x000000081700780c */ /* 0x000fe20000704270 */
[-C--:B--2---:R-:W-:Y:S01]  /*51d0*/  FMUL R89, R24, R7.reuse ;  /* 0x0000000718597220 */ /* 0x084fe20000400000 */
[----:B------:R-:W-:Y:S01]  /*51e0*/  LEA R90, P5, R102, UR8, 0x2 ;  /* 0x00000008665a7c11 */ /* 0x000fe2000f8a10ff */
[-C--:B------:R-:W-:Y:S01]  /*51f0*/  FMUL R95, R25, R7.reuse ;  /* 0x00000007195f7220 */ /* 0x080fe20000400000 */
[----:B------:R-:W-:Y:S01]  /*5200*/  ISETP.GT.AND P3, PT, R23, RZ, P1 ;  /* 0x000000ff1700720c */ /* 0x000fe20000f64270 */
[-C--:B------:R-:W-:Y:S01]  /*5210*/  FMUL R97, R26, R7.reuse ;  /* 0x000000071a617220 */ /* 0x080fe20000400000 */
[----:B------:R-:W-:Y:S01]  /*5220*/  LEA.HI.X R91, R102, UR9, R111, 0x2, P5 ;  /* 0x00000009665b7c11 */ /* 0x000fe2000a8f146f */
[-C--:B------:R-:W-:Y:S01]  /*5230*/  FMUL R99, R27, R7.reuse ;  /* 0x000000071b637220 */ /* 0x080fe20000400000 */
[C---:B------:R-:W-:Y:S01]  /*5240*/  LEA R92, P5, R112.reuse, R90, 0x2 ;  /* 0x0000005a705c7211 */ /* 0x040fe200078a10ff */
[----:B------:R-:W-:Y:S01]  /*5250*/  FMUL R33, R33, R7 ;  /* 0x0000000721217220 */ /* 0x000fe20000400000 */
[----:B------:R-:W-:Y:S01]  /*5260*/  ISETP.GT.AND P1, PT, R23, 0x8, P1 ;  /* 0x000000081700780c */ /* 0x000fe20000f24270 */
[----:B------:R0:W-:Y:S01]  /*5270*/  @P2 STG.E desc[UR18][R90.64], R89 ;  /* 0x000000595a002986 */ /* 0x0001e2000c101912 */
[----:B------:R-:W-:Y:S01]  /*5280*/  LEA.HI.X R93, R112, R91, R113, 0x2, P5 ;  /* 0x0000005b705d7211 */ /* 0x000fe200028f1471 */
[-C--:B------:R-:W-:Y:S01]  /*5290*/  FMUL R35, R35, R7.reuse ;  /* 0x0000000723237220 */ /* 0x080fe20000400000 */
[C---:B------:R-:W-:Y:S01]  /*52a0*/  ISETP.GT.AND P2, PT, R88.reuse, 0x9, PT ;  /* 0x000000095800780c */ /* 0x040fe20003f44270 */
[-C--:B------:R-:W-:Y:S01]  /*52b0*/  FMUL R37, R37, R7.reuse ;  /* 0x0000000725257220 */ /* 0x080fe20000400000 */
[-C--:B------:R-:W-:Y:S01]  /*52c0*/  FMUL R39, R39, R7.reuse ;  /* 0x0000000727277220 */ /* 0x080fe20000400000 */
[----:B------:R1:W-:Y:S01]  /*52d0*/  @P3 STG.E desc[UR18][R92.64], R95 ;  /* 0x0000005f5c003986 */ /* 0x0003e2000c101912 */
[----:B------:R-:W-:Y:S01]  /*52e0*/  ISETP.GT.AND P3, PT, R88, 0x8, PT ;  /* 0x000000085800780c */ /* 0x000fe20003f64270 */
[-C--:B------:R-:W-:Y:S01]  /*52f0*/  FMUL R41, R41, R7.reuse ;  /* 0x0000000729297220 */ /* 0x080fe20000400000 */
[C---:B------:R-:W-:Y:S01]  /*5300*/  ISETP.GT.AND P6, PT, R23.reuse, RZ, P2 ;  /* 0x000000ff1700720c */ /* 0x040fe200017c4270 */
[----:B------:R2:W-:Y:S01]  /*5310*/  @P0 STG.E desc[UR18][R90.64+0x20], R97 ;  /* 0x000020615a000986 */ /* 0x0005e2000c101912 */
[----:B------:R-:W-:Y:S01]  /*5320*/  IADD3 R24, P0, R90, UR12, RZ ;  /* 0x0000000c5a187c10 */ /* 0x000fe2000ff1e0ff */
[-C--:B0-----:R-:W-:Y:S01]  /*5330*/  FMUL R89, R28, R7.reuse ;  /* 0x000000071c597220 */ /* 0x081fe20000400000 */
[----:B------:R-:W-:Y:S01]  /*5340*/  ISETP.GT.AND P5, PT, R23, RZ, P3 ;  /* 0x000000ff1700720c */ /* 0x000fe20001fa4270 */
[----:B------:R0:W-:Y:S01]  /*5350*/  @P1 STG.E desc[UR18][R92.64+0x20], R99 ;  /* 0x000020635c001986 */ /* 0x0001e2000c101912 */
[----:B------:R-:W-:Y:S01]  /*5360*/  IADD3.X R25, R91, UR7, RZ, P0, !PT ;  /* 0x000000075b197c10 */ /* 0x000fe200087fe4ff */
[-C--:B------:R-:W-:Y:S01]  /*5370*/  FMUL R43, R43, R7.reuse ;  /* 0x000000072b2b7220 */ /* 0x080fe20000400000 */
[----:B------:R-:W-:Y:S01]  /*5380*/  IADD3 R26, P0, R92, UR12, RZ ;  /* 0x0000000c5c1a7c10 */ /* 0x000fe2000ff1e0ff */
[-C--:B-1----:R-:W-:Y:S01]  /*5390*/  FMUL R95, R29, R7.reuse ;  /* 0x000000071d5f7220 */ /* 0x082fe20000400000 */
[----:B------:R-:W-:Y:S01]  /*53a0*/  IADD3 R28, P1, R90, UR23, RZ ;  /* 0x000000175a1c7c10 */ /* 0x000fe2000ff3e0ff */
[-C--:B------:R-:W-:Y:S01]  /*53b0*/  FMUL R45, R45, R7.reuse ;  /* 0x000000072d2d7220 */ /* 0x080fe20000400000 */
[----:B------:R-:W-:Y:S01]  /*53c0*/  IADD3.X R27, R93, UR7, RZ, P0, !PT ;  /* 0x000000075d1b7c10 */ /* 0x000fe200087fe4ff */
[-C--:B--2---:R-:W-:Y:S01]  /*53d0*/  FMUL R97, R30, R7.reuse ;  /* 0x000000071e617220 */ /* 0x084fe20000400000 */
[----:B------:R-:W-:Y:S01]  /*53e0*/  ISETP.GT.AND P0, PT, R23, 0x8, P3 ;  /* 0x000000081700780c */ /* 0x000fe20001f04270 */
[-C--:B------:R-:W-:Y:S01]  /*53f0*/  FMUL R47, R47, R7.reuse ;  /* 0x000000072f2f7220 */ /* 0x080fe20000400000 */
[----:B------:R-:W-:Y:S01]  /*5400*/  IADD3.X R29, R91, UR21, RZ, P1, !PT ;  /* 0x000000155b1d7c10 */ /* 0x000fe20008ffe4ff */
[----:B------:R1:W-:Y:S01]  /*5410*/  @P5 STG.E desc[UR18][R24.64], R89 ;  /* 0x0000005918005986 */ /* 0x0003e2000c101912 */
[----:B------:R-:W-:Y:S01]  /*5420*/  ISETP.GT.AND P3, PT, R88, 0x10, PT ;  /* 0x000000105800780c */ /* 0x000fe20003f64270 */
[-C--:B0-----:R-:W-:Y:S01]  /*5430*/  FMUL R99, R31, R7.reuse ;  /* 0x000000071f637220 */ /* 0x081fe20000400000 */
[C---:B------:R-:W-:Y:S01]  /*5440*/  ISETP.GT.AND P2, PT, R23.reuse, 0x8, P2 ;  /* 0x000000081700780c */ /* 0x040fe20001744270 */
[----:B------:R0:W-:Y:S01]  /*5450*/  @P6 STG.E desc[UR18][R26.64], R95 ;  /* 0x0000005f1a006986 */ /* 0x0001e2000c101912 */
[----:B------:R-:W-:Y:S01]  /*5460*/  ISETP.GT.AND P5, PT, R23, RZ, P3 ;  /* 0x000000ff1700720c */ /* 0x000fe20001fa4270 */
[-C--:B------:R-:W-:Y:S01]  /*5470*/  FMUL R49, R49, R7.reuse ;  /* 0x0000000731317220 */ /* 0x080fe20000400000 */
[----:B------:R-:W-:Y:S01]  /*5480*/  IADD3 R30, P6, R92, UR23, RZ ;  /* 0x000000175c1e7c10 */ /* 0x000fe2000ffde0ff */
[-C--:B------:R-:W-:Y:S01]  /*5490*/  FMUL R51, R51, R7.reuse ;  /* 0x0000000733337220 */ /* 0x080fe20000400000 */
[----:B------:R-:W-:Y:S01]  /*54a0*/  ISETP.GT.AND P1, PT, R88, 0x11, PT ;  /* 0x000000115800780c */ /* 0x000fe20003f24270 */
[----:B------:R-:W-:Y:S01]  /*54b0*/  @P0 STG.E desc[UR18][R28.64], R97 ;  /* 0x000000611c000986 */ /* 0x000fe2000c101912 */
[----:B------:R-:W-:Y:S01]  /*54c0*/  IADD3 R90, P0, R24, UR12, RZ ;  /* 0x0000000c185a7c10 */ /* 0x000fe2000ff1e0ff */
[-C--:B-1----:R-:W-:Y:S01]  /*54d0*/  FMUL R89, R32, R7.reuse ;  /* 0x0000000720597220 */ /* 0x082fe20000400000 */
[----:B------:R-:W-:Y:S01]  /*54e0*/  IADD3.X R31, R93, UR21, RZ, P6, !PT ;  /* 0x000000155d1f7c10 */ /* 0x000fe2000b7fe4ff */
[-C--:B------:R-:W-:Y:S01]  /*54f0*/  FMUL R53, R53, R7.reuse ;  /* 0x0000000735357220 */ /* 0x080fe20000400000 */
[----:B------:R-:W-:Y:S01]  /*5500*/  IADD3.X R91, R25, UR7, RZ, P0, !PT ;  /* 0x00000007195b7c10 */ /* 0x000fe200087fe4ff */
[-C--:B0-----:R-:W-:Y:S01]  /*5510*/  FMUL R95, R34, R7.reuse ;  /* 0x00000007225f7220 */ /* 0x081fe20000400000 */
[----:B------:R-:W-:Y:S01]  /*5520*/  IADD3 R92, P0, R26, UR12, RZ ;  /* 0x0000000c1a5c7c10 */ /* 0x000fe2000ff1e0ff */
[----:B------:R-:W-:Y:S01]  /*5530*/  @P2 STG.E desc[UR18][R30.64], R99 ;  /* 0x000000631e002986 */ /* 0x000fe2000c101912 */
[----:B------:R-:W-:Y:S01]  /*5540*/  ISETP.GT.AND P6, PT, R23, RZ, P1 ;  /* 0x000000ff1700720c */ /* 0x000fe20000fc4270 */
[-C--:B------:R-:W-:Y:S01]  /*5550*/  FMUL R55, R55, R7.reuse ;  /* 0x0000000737377220 */ /* 0x080fe20000400000 */
[----:B------:R-:W-:Y:S01]  /*5560*/  IADD3.X R93, R27, UR7, RZ, P0, !PT ;  /* 0x000000071b5d7c10 */ /* 0x000fe200087fe4ff */
[----:B------:R0:W-:Y:S01]  /*5570*/  @P5 STG.E desc[UR18][R90.64], R89 ;  /* 0x000000595a005986 */ /* 0x0001e2000c101912 */
[----:B------:R-:W-:Y:S01]  /*5580*/  ISETP.GT.AND P0, PT, R23, 0x8, P3 ;  /* 0x000000081700780c */ /* 0x000fe20001f04270 */
[-C--:B------:R-:W-:Y:S01]  /*5590*/  FMUL R57, R57, R7.reuse ;  /* 0x0000000739397220 */ /* 0x080fe20000400000 */
[----:B------:R-:W-:Y:S01]  /*55a0*/  IADD3 R24, P5, R24, UR23, RZ ;  /* 0x0000001718187c10 */ /* 0x000fe2000ffbe0ff */
[-C--:B------:R-:W-:Y:S01]  /*55b0*/  FMUL R59, R59, R7.reuse ;  /* 0x000000073b3b7220 */ /* 0x080fe20000400000 */
[----:B------:R-:W-:Y:S01]  /*55c0*/  ISETP.GT.AND P3, PT, R88, 0x18, PT ;  /* 0x000000185800780c */ /* 0x000fe20003f64270 */
[-C--:B------:R-:W-:Y:S01]  /*55d0*/  FMUL R61, R61, R7.reuse ;  /* 0x000000073d3d7220 */ /* 0x080fe20000400000 */
[----:B------:R-:W-:Y:S01]  /*55e0*/  IADD3.X R25, R25, UR21, RZ, P5, !PT ;  /* 0x0000001519197c10 */ /* 0x000fe2000affe4ff */
[-C--:B------:R-:W-:Y:S01]  /*55f0*/  FMUL R63, R63, R7.reuse ;  /* 0x000000073f3f7220 */ /* 0x080fe20000400000 */
[C---:B------:R-:W-:Y:S01]  /*5600*/  ISETP.GT.AND P2, PT, R23.reuse, 0x8, P1 ;  /* 0x000000081700780c */ /* 0x040fe20000f44270 */
[----:B------:R1:W-:Y:S01]  /*5610*/  @P6 STG.E desc[UR18][R92.64], R33 ;  /* 0x000000215c006986 */ /* 0x0003e2000c101912 */
[----:B------:R-:W-:Y:S01]  /*5620*/  ISETP.GT.AND P5, PT, R23, RZ, P3 ;  /* 0x000000ff1700720c */ /* 0x000fe20001fa4270 */
[-C--:B0-----:R-:W-:Y:S01]  /*5630*/  FMUL R89, R38, R7.reuse ;  /* 0x0000000726597220 */ /* 0x081fe20000400000 */
[----:B------:R-:W-:Y:S01]  /*5640*/  IADD3 R26, P6, R26, UR23, RZ ;  /* 0x000000171a1a7c10 */ /* 0x000fe2000ffde0ff */
[----:B------:R0:W-:Y:S01]  /*5650*/  @P0 STG.E desc[UR18][R24.64], R95 ;  /* 0x0000005f18000986 */ /* 0x0001e2000c101912 */
[----:B------:R-:W-:Y:S01]  /*5660*/  IADD3 R28, P0, R90, UR12, RZ ;  /* 0x0000000c5a1c7c10 */ /* 0x000fe2000ff1e0ff */
[-C--:B------:R-:W-:Y:S01]  /*5670*/  FMUL R65, R65, R7.reuse ;  /* 0x0000000741417220 */ /* 0x080fe20000400000 */
[----:B------:R-:W-:Y:S01]  /*5680*/  ISETP.GT.AND P1, PT, R88, 0x19, PT ;  /* 0x000000195800780c */ /* 0x000fe20003f24270 */
[-C--:B------:R-:W-:Y:S01]  /*5690*/  FMUL R67, R67, R7.reuse ;  /* 0x0000000743437220 */ /* 0x080fe20000400000 */
[----:B------:R-:W-:Y:S01]  /*56a0*/  IADD3.X R29, R91, UR7, RZ, P0, !PT ;  /* 0x000000075b1d7c10 */ /* 0x000fe200087fe4ff */
[-C--:B------:R-:W-:Y:S01]  /*56b0*/  FMUL R69, R69, R7.reuse ;  /* 0x0000000745457220 */ /* 0x080fe20000400000 */
[----:B------:R-:W-:Y:S01]  /*56c0*/  IADD3 R30, P0, R92, UR12, RZ ;  /* 0x0000000c5c1e7c10 */ /* 0x000fe2000ff1e0ff */
[-C--:B-1----:R-:W-:Y:S01]  /*56d0*/  FMUL R33, R36, R7.reuse ;  /* 0x0000000724217220 */ /* 0x082fe20000400000 */
[----:B------:R-:W-:Y:S01]  /*56e0*/  IADD3.X R27, R27, UR21, RZ, P6, !PT ;  /* 0x000000151b1b7c10 */ /* 0x000fe2000b7fe4ff */
[-C--:B------:R-:W-:Y:S01]  /*56f0*/  FMUL R71, R71, R7.reuse ;  /* 0x0000000747477220 */ /* 0x080fe20000400000 */
[----:B------:R-:W-:Y:S01]  /*5700*/  ISETP.GT.AND P6, PT, R23, RZ, P1 ;  /* 0x000000ff1700720c */ /* 0x000fe20000fc4270 */
[-C--:B------:R-:W-:Y:S01]  /*5710*/  FMUL R73, R73, R7.reuse ;  /* 0x0000000749497220 */ /* 0x080fe20000400000 */
[----:B------:R-:W-:Y:S01]  /*5720*/  IADD3.X R31, R93, UR7, RZ, P0, !PT ;  /* 0x000000075d1f7c10 */ /* 0x000fe200087fe4ff */
[----:B------:R1:W-:Y:S01]  /*5730*/  @P2 STG.E desc[UR18][R26.64], R35 ;  /* 0x000000231a002986 */ /* 0x0003e2000c101912 */
[----:B------:R-:W-:Y:S01]  /*5740*/  ISETP.GT.AND P0, PT, R23, 0x8, P3 ;  /* 0x000000081700780c */ /* 0x000fe20001f04270 */
[-C--:B------:R-:W-:Y:S01]  /*5750*/  FMUL R75, R75, R7.reuse ;  /* 0x000000074b4b7220 */ /* 0x080fe20000400000 */
[----:B------:R-:W-:Y:S01]  /*5760*/  ISETP.GT.AND P3, PT, R88, 0x20, PT ;  /* 0x000000205800780c */ /* 0x000fe20003f64270 */
[----:B------:R2:W-:Y:S01]  /*5770*/  @P5 STG.E desc[UR18][R28.64], R33 ;  /* 0x000000211c005986 */ /* 0x0005e2000c101912 */
[----:B0-----:R-:W-:Y:S01]  /*5780*/  IADD3 R24, P5, R90, UR23, RZ ;  /* 0x000000175a187c10 */ /* 0x001fe2000ffbe0ff */
[-C--:B------:R-:W-:Y:S01]  /*5790*/  FMUL R77, R77, R7.reuse ;  /* 0x000000074d4d7220 */ /* 0x080fe20000400000 */
[----:B------:R-:W-:Y:S01]  /*57a0*/  ISETP.GT.AND P2, PT, R23, 0x8, P1 ;  /* 0x000000081700780c */ /* 0x000fe20000f44270 */
[-C--:B------:R-:W-:Y:S01]  /*57b0*/  FMUL R79, R79, R7.reuse ;  /* 0x000000074f4f7220 */ /* 0x080fe20000400000 */
[----:B------:R-:W-:Y:S01]  /*57c0*/  IADD3.X R25, R91, UR21, RZ, P5, !PT ;  /* 0x000000155b197c10 */ /* 0x000fe2000affe4ff */
[----:B------:R0:W-:Y:S01]  /*57d0*/  @P6 STG.E desc[UR18][R30.64], R37 ;  /* 0x000000251e006986 */ /* 0x0001e2000c101912 */
[----:B------:R-:W-:Y:S01]  /*57e0*/  ISETP.GT.AND P5, PT, R23, RZ, P3 ;  /* 0x000000ff1700720c */ /* 0x000fe20001fa4270 */
[-C--:B------:R-:W-:Y:S01]  /*57f0*/  FMUL R81, R81, R7.reuse ;  /* 0x0000000751517220 */ /* 0x080fe20000400000 */
[----:B-1----:R-:W-:Y:S01]  /*5800*/  IADD3 R26, P6, R92, UR23, RZ ;  /* 0x000000175c1a7c10 */ /* 0x002fe2000ffde0ff */
[----:B------:R1:W-:Y:S01]  /*5810*/  @P0 STG.E desc[UR18][R24.64], R89 ;  /* 0x0000005918000986 */ /* 0x0003e2000c101912 */
[----:B------:R-:W-:Y:S01]  /*5820*/  IADD3 R32, P0, R28, UR12, RZ ;  /* 0x0000000c1c207c10 */ /* 0x000fe2000ff1e0ff */
[-C--:B------:R-:W-:Y:S01]  /*5830*/  FMUL R83, R83, R7.reuse ;  /* 0x0000000753537220 */ /* 0x080fe20000400000 */
[----:B------:R-:W-:Y:S01]  /*5840*/  ISETP.GT.AND P1, PT, R88, 0x21, PT ;  /* 0x000000215800780c */ /* 0x000fe20003f24270 */
[-C--:B------:R-:W-:Y:S01]  /*5850*/  FMUL R85, R85, R7.reuse ;  /* 0x0000000755557220 */ /* 0x080fe20000400000 */
[----:B--2---:R-:W-:Y:S01]  /*5860*/  IADD3.X R33, R29, UR7, RZ, P0, !PT ;  /* 0x000000071d217c10 */ /* 0x004fe200087fe4ff */
[-C--:B------:R-:W-:Y:S01]  /*5870*/  FMUL R87, R87, R7.reuse ;  /* 0x0000000757577220 */ /* 0x080fe20000400000 */
[----:B------:R-:W-:Y:S01]  /*5880*/  IADD3 R34, P0, R30, UR12, RZ ;  /* 0x0000000c1e227c10 */ /* 0x000fe2000ff1e0ff */
[----:B0-----:R-:W-:Y:S01]  /*5890*/  FMUL R37, R40, R7 ;  /* 0x0000000728257220 */ /* 0x001fe20000400000 */
[----:B------:R-:W-:-:S02]  /*58a0*/  IADD3.X R27, R93, UR21, RZ, P6, !PT ;  /* 0x000000155d1b7c10 */ /* 0x000fc4000b7fe4ff */
[----:B------:R-:W-:Y:S02]  /*58b0*/  ISETP.GT.AND P6, PT, R23, RZ, P1 ;  /* 0x000000ff1700720c */ /* 0x000fe40000fc4270 */
[----:B------:R-:W-:Y:S01]  /*58c0*/  IADD3.X R35, R31, UR7, RZ, P0, !PT ;  /* 0x000000071f237c10 */ /* 0x000fe200087fe4ff */
[----:B------:R0:W-:Y:S01]  /*58d0*/  @P2 STG.E desc[UR18][R26.64], R39 ;  /* 0x000000271a002986 */ /* 0x0001e2000c101912 */
[C---:B------:R-:W-:Y:S02]  /*58e0*/  ISETP.GT.AND P0, PT, R23.reuse, 0x8, P3 ;  /* 0x000000081700780c */ /* 0x040fe40001f04270 */
[----:B------:R-:W-:Y:S01]  /*58f0*/  ISETP.GT.AND P3, PT, R88, 0x28, PT ;  /* 0x000000285800780c */ /* 0x000fe20003f64270 */
[----:B------:R2:W-:Y:S01]  /*5900*/  @P5 STG.E desc[UR18][R32.64], R37 ;  /* 0x0000002520005986 */ /* 0x0005e2000c101912 */
[----:B-1----:R-:W-:Y:S02]  /*5910*/  IADD3 R24, P5, R28, UR23, RZ ;  /* 0x000000171c187c10 */ /* 0x002fe4000ffbe0ff */
[----:B------:R-:W-:-:S02]  /*5920*/  ISETP.GT.AND P2, PT, R23, 0x8, P1 ;  /* 0x000000081700780c */ /* 0x000fc40000f44270 */
[----:B------:R-:W-:Y:S01]  /*5930*/  IADD3.X R25, R29, UR21, RZ, P5, !PT ;  /* 0x000000151d197c10 */ /* 0x000fe2000affe4ff */
[----:B------:R-:W-:Y:S01]  /*5940*/  @P6 STG.E desc[UR18][R34.64], R41 ;  /* 0x0000002922006986 */ /* 0x000fe2000c101912 */
[----:B------:R-:W-:Y:S01]  /*5950*/  ISETP.GT.AND P5, PT, R23, RZ, P3 ;  /* 0x000000ff1700720c */ /* 0x000fe20001fa4270 */
[-C--:B0-----:R-:W-:Y:S01]  /*5960*/  FMUL R39, R42, R7.reuse ;  /* 0x000000072a277220 */ /* 0x081fe20000400000 */
[----:B------:R-:W-:Y:S02]  /*5970*/  IADD3 R26, P6, R30, UR23, RZ ;  /* 0x000000171e1a7c10 */ /* 0x000fe4000ffde0ff */
[----:B------:R-:W-:Y:S01]  /*5980*/  ISETP.GT.AND P1, PT, R88, 0x29, PT ;  /* 0x000000295800780c */ /* 0x000fe20003f24270 */
[----:B--2---:R-:W-:Y:S01]  /*5990*/  FMUL R37, R44, R7 ;  /* 0x000000072c257220 */ /* 0x004fe20000400000 */
[----:B------:R0:W-:Y:S01]  /*59a0*/  @P0 STG.E desc[UR18][R24.64], R39 ;  /* 0x0000002718000986 */ /* 0x0001e2000c101912 */
[----:B------:R-:W-:Y:S02]  /*59b0*/  IADD3 R28, P0, R32, UR12, RZ ;  /* 0x0000000c201c7c10 */ /* 0x000fe4000ff1e0ff */
[----:B------:R-:W-:-:S02]  /*59c0*/  IADD3.X R27, R31, UR21, RZ, P6, !PT ;  /* 0x000000151f1b7c10 */ /* 0x000fc4000b7fe4ff */
[----:B------:R-:W-:Y:S02]  /*59d0*/  IADD3.X R29, R33, UR7, RZ, P0, !PT ;  /* 0x00000007211d7c10 */ /* 0x000fe400087fe4ff */
[----:B------:R-:W-:Y:S01]  /*59e0*/  IADD3 R30, P0, R34, UR12, RZ ;  /* 0x0000000c221e7c10 */ /* 0x000fe2000ff1e0ff */
[----:B------:R-:W-:Y:S01]  /*59f0*/  @P2 STG.E desc[UR18][R26.64], R43 ;  /* 0x0000002b1a002986 */ /* 0x000fe2000c101912 */
[----:B------:R-:W-:Y:S02]  /*5a00*/  ISETP.GT.AND P6, PT, R23, RZ, P1 ;  /* 0x000000ff1700720c */ /* 0x000fe40000fc4270 */
[----:B------:R-:W-:Y:S01]  /*5a10*/  IADD3.X R31, R35, UR7, RZ, P0, !PT ;  /* 0x00000007231f7c10 */ /* 0x000fe200087fe4ff */
[----:B------:R1:W-:Y:S01]  /*5a20*/  @P5 STG.E desc[UR18][R28.64], R37 ;  /* 0x000000251c005986 */ /* 0x0003e2000c101912 */
[----:B------:R-:W-:Y:S01]  /*5a30*/  ISETP.GT.AND P0, PT, R23, 0x8, P3 ;  /* 0x000000081700780c */ /* 0x000fe20001f04270 */
[----:B0-----:R-:W-:Y:S01]  /*5a40*/  FMUL R39, R46, R7 ;  /* 0x000000072e277220 */ /* 0x001fe20000400000 */
[----:B------:R-:W-:-:S02]  /*5a50*/  IADD3 R24, P5, R32, UR23, RZ ;  /* 0x0000001720187c10 */ /* 0x000fc4000ffbe0ff */
[----:B------:R-:W-:Y:S02]  /*5a60*/  ISETP.GT.AND P3, PT, R88, 0x30, PT ;  /* 0x000000305800780c */ /* 0x000fe40003f64270 */
[----:B------:R-:W-:Y:S02]  /*5a70*/  IADD3.X R25, R33, UR21, RZ, P5, !PT ;  /* 0x0000001521197c10 */ /* 0x000fe4000affe4ff */
[C---:B------:R-:W-:Y:S01]  /*5a80*/  ISETP.GT.AND P2, PT, R23.reuse, 0x8, P1 ;  /* 0x000000081700780c */ /* 0x040fe20000f44270 */
[----:B------:R-:W-:Y:S01]  /*5a90*/  @P6 STG.E desc[UR18][R30.64], R45 ;  /* 0x0000002d1e006986 */ /* 0x000fe2000c101912 */
[----:B------:R-:W-:Y:S01]  /*5aa0*/  ISETP.GT.AND P5, PT, R23, RZ, P3 ;  /* 0x000000ff1700720c */ /* 0x000fe20001fa4270 */
[----:B-1----:R-:W-:Y:S01]  /*5ab0*/  FMUL R37, R48, R7 ;  /* 0x0000000730257220 */ /* 0x002fe20000400000 */
[----:B------:R-:W-:Y:S01]  /*5ac0*/  IADD3 R26, P6, R34, UR23, RZ ;  /* 0x00000017221a7c10 */ /* 0x000fe2000ffde0ff */
[----:B------:R0:W-:Y:S01]  /*5ad0*/  @P0 STG.E desc[UR18][R24.64], R39 ;  /* 0x0000002718000986 */ /* 0x0001e2000c101912 */
[----:B------:R-:W-:-:S02]  /*5ae0*/  IADD3 R32, P0, R28, UR12, RZ ;  /* 0x0000000c1c207c10 */ /* 0x000fc4000ff1e0ff */
[----:B------:R-:W-:Y:S02]  /*5af0*/  ISETP.GT.AND P1, PT, R88, 0x31, PT ;  /* 0x000000315800780c */ /* 0x000fe40003f24270 */
[----:B------:R-:W-:Y:S02]  /*5b00*/  IADD3.X R33, R29, UR7, RZ, P0, !PT ;  /* 0x000000071d217c10 */ /* 0x000fe400087fe4ff */
[----:B------:R-:W-:Y:S02]  /*5b10*/  IADD3 R34, P0, R30, UR12, RZ ;  /* 0x0000000c1e227c10 */ /* 0x000fe4000ff1e0ff */
[----:B------:R-:W-:Y:S02]  /*5b20*/  IADD3.X R27, R35, UR21, RZ, P6, !PT ;  /* 0x00000015231b7c10 */ /* 0x000fe4000b7fe4ff */
[----:B------:R-:W-:Y:S01]  /*5b30*/  ISETP.GT.AND P6, PT, R23, RZ, P1 ;  /* 0x000000ff1700720c */ /* 0x000fe20000fc4270 */
[----:B0-----:R-:W-:Y:S01]  /*5b40*/  FMUL R39, R50, R7 ;  /* 0x0000000732277220 */ /* 0x001fe20000400000 */
[----:B------:R-:W-:Y:S01]  /*5b50*/  IADD3.X R35, R31, UR7, RZ, P0, !PT ;  /* 0x000000071f237c10 */ /* 0x000fe200087fe4ff */
[----:B------:R0:W-:Y:S01]  /*5b60*/  @P2 STG.E desc[UR18][R26.64], R47 ;  /* 0x0000002f1a002986 */ /* 0x0001e2000c101912 */
[----:B------:R-:W-:-:S02]  /*5b70*/  ISETP.GT.AND P0, PT, R23, 0x8, P3 ;  /* 0x000000081700780c */ /* 0x000fc40001f04270 */
[----:B------:R-:W-:Y:S01]  /*5b80*/  ISETP.GT.AND P3, PT, R88, 0x38, PT ;  /* 0x000000385800780c */ /* 0x000fe20003f64270 */
[----:B------:R1:W-:Y:S01]  /*5b90*/  @P5 STG.E desc[UR18][R32.64], R37 ;  /* 0x0000002520005986 */ /* 0x0003e2000c101912 */
[----:B------:R-:W-:Y:S02]  /*5ba0*/  IADD3 R24, P5, R28, UR23, RZ ;  /* 0x000000171c187c10 */ /* 0x000fe4000ffbe0ff */
[----:B------:R-:W-:Y:S02]  /*5bb0*/  ISETP.GT.AND P2, PT, R23, 0x8, P1 ;  /* 0x000000081700780c */ /* 0x000fe40000f44270 */
[----:B------:R-:W-:Y:S01]  /*5bc0*/  IADD3.X R25, R29, UR21, RZ, P5, !PT ;  /* 0x000000151d197c10 */ /* 0x000fe2000affe4ff */
[----:B------:R-:W-:Y:S01]  /*5bd0*/  @P6 STG.E desc[UR18][R34.64], R49 ;  /* 0x0000003122006986 */ /* 0x000fe2000c101912 */
[----:B------:R-:W-:Y:S02]  /*5be0*/  ISETP.GT.AND P5, PT, R23, RZ, P3 ;  /* 0x000000ff1700720c */ /* 0x000fe40001fa4270 */
[----:B0-----:R-:W-:Y:S01]  /*5bf0*/  IADD3 R26, P6, R30, UR23, RZ ;  /* 0x000000171e1a7c10 */ /* 0x001fe2000ffde0ff */
[----:B------:R0:W-:Y:S01]  /*5c00*/  @P0 STG.E desc[UR18][R24.64], R39 ;  /* 0x0000002718000986 */ /* 0x0001e2000c101912 */
[----:B------:R-:W-:Y:S01]  /*5c10*/  IADD3 R28, P0, R32, UR12, RZ ;  /* 0x0000000c201c7c10 */ /* 0x000fe2000ff1e0ff */
[----:B-1----:R-:W-:Y:S01]  /*5c20*/  FMUL R37, R52, R7 ;  /* 0x0000000734257220 */ /* 0x002fe20000400000 */
[----:B------:R-:W-:-:S02]  /*5c30*/  ISETP.GT.AND P1, PT, R88, 0x39, PT ;  /* 0x000000395800780c */ /* 0x000fc40003f24270 */
        /* <DEDUP_REMOVED lines=61> */
[----:B------:R-:W-:Y:S02]  /*6010*/  IADD3.X R27, R35, UR21, RZ, P6, !PT ;  /* 0x00000015231b7c10 */ /* 0x000fe4000b7fe4ff */
[----:B------:R-:W-:Y:S02]  /*6020*/  IADD3 R34, P0, R30, UR12, RZ ;  /* 0x0000000c1e227c10 */ /* 0x000fe4000ff1e0ff */
[----:B------:R-:W-:Y:S01]  /*6030*/  ISETP.GT.AND P6, PT, R23, RZ, P1 ;  /* 0x000000ff1700720c */ /* 0x000fe20000fc4270 */
[----:B------:R1:W-:Y:S01]  /*6040*/  @P2 STG.E desc[UR18][R26.64], R63 ;  /* 0x0000003f1a002986 */ /* 0x0003e2000c101912 */
[----:B------:R-:W-:Y:S01]  /*6050*/  IADD3.X R35, R31, UR7, RZ, P0, !PT ;  /* 0x000000071f237c10 */ /* 0x000fe200087fe4ff */
[----:B0-----:R-:W-:Y:S01]  /*6060*/  FMUL R39, R66, R7 ;  /* 0x0000000742277220 */ /* 0x001fe20000400000 */
[----:B------:R-:W-:Y:S01]  /*6070*/  ISETP.GT.AND P0, PT, R23, 0x8, P3 ;  /* 0x000000081700780c */ /* 0x000fe20001f04270 */
[----:B------:R0:W-:Y:S01]  /*6080*/  @P5 STG.E desc[UR18][R32.64], R37 ;  /* 0x0000002520005986 */ /* 0x0001e2000c101912 */
[----:B------:R-:W-:-:S02]  /*6090*/  IADD3 R24, P5, R28, UR23, RZ ;  /* 0x000000171c187c10 */ /* 0x000fc4000ffbe0ff */
[----:B------:R-:W-:Y:S02]  /*60a0*/  ISETP.GT.AND P2, PT, R23, 0x8, P1 ;  /* 0x000000081700780c */ /* 0x000fe40000f44270 */
[----:B------:R-:W-:Y:S02]  /*60b0*/  IADD3.X R25, R29, UR21, RZ, P5, !PT ;  /* 0x000000151d197c10 */ /* 0x000fe4000affe4ff */
[----:B------:R-:W-:Y:S01]  /*60c0*/  ISETP.GT.AND P3, PT, R88, 0x58, PT ;  /* 0x000000585800780c */ /* 0x000fe20003f64270 */
[----:B------:R-:W-:Y:S01]  /*60d0*/  @P6 STG.E desc[UR18][R34.64], R65 ;  /* 0x0000004122006986 */ /* 0x000fe2000c101912 */
[----:B-1----:R-:W-:Y:S02]  /*60e0*/  IADD3 R26, P6, R30, UR23, RZ ;  /* 0x000000171e1a7c10 */ /* 0x002fe4000ffde0ff */
[----:B------:R-:W-:Y:S01]  /*60f0*/  ISETP.GT.AND P1, PT, R88, 0x59, PT ;  /* 0x000000595800780c */ /* 0x000fe20003f24270 */
[----:B------:R1:W-:Y:S01]  /*6100*/  @P0 STG.E desc[UR18][R24.64], R39 ;  /* 0x0000002718000986 */ /* 0x0003e2000c101912 */
[----:B------:R-:W-:Y:S01]  /*6110*/  ISETP.GT.AND P5, PT, R23, RZ, P3 ;  /* 0x000000ff1700720c */ /* 0x000fe20001fa4270 */
[----:B0-----:R-:W-:Y:S01]  /*6120*/  FMUL R37, R68, R7 ;  /* 0x0000000744257220 */ /* 0x001fe20000400000 */
[----:B------:R-:W-:-:S02]  /*6130*/  IADD3.X R27, R31, UR21, RZ, P6, !PT ;  /* 0x000000151f1b7c10 */ /* 0x000fc4000b7fe4ff */
[----:B------:R-:W-:Y:S02]  /*6140*/  IADD3 R28, P0, R32, UR12, RZ ;  /* 0x0000000c201c7c10 */ /* 0x000fe4000ff1e0ff */
[----:B------:R-:W-:Y:S01]  /*6150*/  ISETP.GT.AND P6, PT, R23, RZ, P1 ;  /* 0x000000ff1700720c */ /* 0x000fe20000fc4270 */
[----:B------:R0:W-:Y:S01]  /*6160*/  @P2 STG.E desc[UR18][R26.64], R67 ;  /* 0x000000431a002986 */ /* 0x0001e2000c101912 */
[----:B------:R-:W-:Y:S02]  /*6170*/  IADD3.X R29, R33, UR7, RZ, P0, !PT ;  /* 0x00000007211d7c10 */ /* 0x000fe400087fe4ff */
[----:B------:R-:W-:Y:S01]  /*6180*/  IADD3 R30, P0, R34, UR12, RZ ;  /* 0x0000000c221e7c10 */ /* 0x000fe2000ff1e0ff */
[----:B-1----:R-:W-:Y:S01]  /*6190*/  FMUL R39, R70, R7 ;  /* 0x0000000746277220 */ /* 0x002fe20000400000 */
[----:B------:R-:W-:Y:S01]  /*61a0*/  ISETP.GT.AND P2, PT, R23, 0x8, P1 ;  /* 0x000000081700780c */ /* 0x000fe20000f44270 */
[----:B------:R1:W-:Y:S01]  /*61b0*/  @P5 STG.E desc[UR18][R28.64], R37 ;  /* 0x000000251c005986 */ /* 0x0003e2000c101912 */
[----:B------:R-:W-:-:S02]  /*61c0*/  IADD3.X R31, R35, UR7, RZ, P0, !PT ;  /* 0x00000007231f7c10 */ /* 0x000fc400087fe4ff */
[----:B------:R-:W-:Y:S02]  /*61d0*/  ISETP.GT.AND P0, PT, R23, 0x8, P3 ;  /* 0x000000081700780c */ /* 0x000fe40001f04270 */
[----:B------:R-:W-:Y:S01]  /*61e0*/  IADD3 R24, P5, R32, UR23, RZ ;  /* 0x0000001720187c10 */ /* 0x000fe2000ffbe0ff */
[----:B------:R-:W-:Y:S01]  /*61f0*/  @P6 STG.E desc[UR18][R30.64], R69 ;  /* 0x000000451e006986 */ /* 0x000fe2000c101912 */
[----:B0-----:R-:W-:Y:S02]  /*6200*/  IADD3 R26, P6, R34, UR23, RZ ;  /* 0x00000017221a7c10 */ /* 0x001fe4000ffde0ff */
[----:B------:R-:W-:Y:S02]  /*6210*/  ISETP.GT.AND P3, PT, R88, 0x60, PT ;  /* 0x000000605800780c */ /* 0x000fe40003f64270 */
[----:B------:R-:W-:Y:S01]  /*6220*/  IADD3.X R25, R33, UR21, RZ, P5, !PT ;  /* 0x0000001521197c10 */ /* 0x000fe2000affe4ff */
[----:B-1----:R-:W-:Y:S01]  /*6230*/  FMUL R37, R72, R7 ;  /* 0x0000000748257220 */ /* 0x002fe20000400000 */
[----:B------:R-:W-:-:S02]  /*6240*/  IADD3.X R27, R35, UR21, RZ, P6, !PT ;  /* 0x00000015231b7c10 */ /* 0x000fc4000b7fe4ff */
[C---:B------:R-:W-:Y:S01]  /*6250*/  ISETP.GT.AND P5, PT, R23.reuse, RZ, P3 ;  /* 0x000000ff1700720c */ /* 0x040fe20001fa4270 */
[----:B------:R0:W-:Y:S01]  /*6260*/  @P0 STG.E desc[UR18][R24.64], R39 ;  /* 0x0000002718000986 */ /* 0x0001e2000c101912 */
[----:B------:R-:W-:Y:S02]  /*6270*/  ISETP.GT.AND P1, PT, R88, 0x61, PT ;  /* 0x000000615800780c */ /* 0x000fe40003f24270 */
[----:B------:R-:W-:Y:S01]  /*6280*/  IADD3 R32, P6, R28, UR12, RZ ;  /* 0x0000000c1c207c10 */ /* 0x000fe2000ffde0ff */
[----:B------:R1:W-:Y:S01]  /*6290*/  @P2 STG.E desc[UR18][R26.64], R71 ;  /* 0x000000471a002986 */ /* 0x0003e2000c101912 */
[----:B------:R-:W-:Y:S02]  /*62a0*/  IADD3 R34, P2, R30, UR12, RZ ;  /* 0x0000000c1e227c10 */ /* 0x000fe4000ff5e0ff */
[----:B------:R-:W-:Y:S02]  /*62b0*/  ISETP.GT.AND P0, PT, R23, RZ, P1 ;  /* 0x000000ff1700720c */ /* 0x000fe40000f04270 */
[----:B------:R-:W-:-:S02]  /*62c0*/  IADD3.X R33, R29, UR7, RZ, P6, !PT ;  /* 0x000000071d217c10 */ /* 0x000fc4000b7fe4ff */
[----:B------:R-:W-:Y:S01]  /*62d0*/  IADD3.X R35, R31, UR7, RZ, P2, !PT ;  /* 0x000000071f237c10 */ /* 0x000fe200097fe4ff */
[----:B0-----:R-:W-:Y:S01]  /*62e0*/  FMUL R39, R74, R7 ;  /* 0x000000074a277220 */ /* 0x001fe20000400000 */
[C---:B------:R-:W-:Y:S01]  /*62f0*/  ISETP.GT.AND P2, PT, R23.reuse, 0x8, P3 ;  /* 0x000000081700780c */ /* 0x040fe20001f44270 */
[----:B------:R0:W-:Y:S01]  /*6300*/  @P5 STG.E desc[UR18][R32.64], R37 ;  /* 0x0000002520005986 */ /* 0x0001e2000c101912 */
[----:B------:R-:W-:Y:S02]  /*6310*/  IADD3 R24, P5, R28, UR23, RZ ;  /* 0x000000171c187c10 */ /* 0x000fe4000ffbe0ff */
[----:B------:R-:W-:Y:S02]  /*6320*/  ISETP.GT.AND P1, PT, R23, 0x8, P1 ;  /* 0x000000081700780c */ /* 0x000fe40000f24270 */
[----:B------:R-:W-:Y:S01]  /*6330*/  IADD3.X R25, R29, UR21, RZ, P5, !PT ;  /* 0x000000151d197c10 */ /* 0x000fe2000affe4ff */
[----:B------:R-:W-:Y:S01]  /*6340*/  @P0 STG.E desc[UR18][R34.64], R73 ;  /* 0x0000004922000986 */ /* 0x000fe2000c101912 */
[----:B-1----:R-:W-:-:S02]  /*6350*/  IADD3 R26, P6, R30, UR23, RZ ;  /* 0x000000171e1a7c10 */ /* 0x002fc4000ffde0ff */
[C---:B------:R-:W-:Y:S02]  /*6360*/  ISETP.GT.AND P3, PT, R88.reuse, 0x68, PT ;  /* 0x000000685800780c */ /* 0x040fe40003f64270 */
[----:B------:R-:W-:Y:S01]  /*6370*/  ISETP.GT.AND P0, PT, R88, 0x69, PT ;  /* 0x000000695800780c */ /* 0x000fe20003f04270 */
[----:B------:R1:W-:Y:S01]  /*6380*/  @P2 STG.E desc[UR18][R24.64], R39 ;  /* 0x0000002718002986 */ /* 0x0003e2000c101912 */
[----:B------:R-:W-:Y:S01]  /*6390*/  IADD3.X R27, R31, UR21, RZ, P6, !PT ;  /* 0x000000151f1b7c10 */ /* 0x000fe2000b7fe4ff */
[----:B0-----:R-:W-:Y:S01]  /*63a0*/  FMUL R37, R76, R7 ;  /* 0x000000074c257220 */ /* 0x001fe20000400000 */
[C---:B------:R-:W-:Y:S02]  /*63b0*/  ISETP.GT.AND P5, PT, R23.reuse, RZ, P3 ;  /* 0x000000ff1700720c */ /* 0x040fe40001fa4270 */
[----:B------:R-:W-:Y:S01]  /*63c0*/  IADD3 R28, P6, R32, UR12, RZ ;  /* 0x0000000c201c7c10 */ /* 0x000fe2000ffde0ff */
[----:B------:R0:W-:Y:S01]  /*63d0*/  @P1 STG.E desc[UR18][R26.64], R75 ;  /* 0x0000004b1a001986 */ /* 0x0001e2000c101912 */
[----:B------:R-:W-:-:S02]  /*63e0*/  ISETP.GT.AND P2, PT, R23, RZ, P0 ;  /* 0x000000ff1700720c */ /* 0x000fc40000744270 */
[----:B------:R-:W-:Y:S02]  /*63f0*/  IADD3.X R29, R33, UR7, RZ, P6, !PT ;  /* 0x00000007211d7c10 */ /* 0x000fe4000b7fe4ff */
[----:B------:R-:W-:Y:S01]  /*6400*/  IADD3 R30, P6, R34, UR12, RZ ;  /* 0x0000000c221e7c10 */ /* 0x000fe2000ffde0ff */
[----:B-1----:R-:W-:Y:S01]  /*6410*/  FMUL R39, R78, R7 ;  /* 0x000000074e277220 */ /* 0x002fe20000400000 */
[----:B------:R-:W-:Y:S02]  /*6420*/  ISETP.GT.AND P1, PT, R23, 0x8, P3 ;  /* 0x000000081700780c */ /* 0x000fe40001f24270 */
[----:B------:R-:W-:Y:S01]  /*6430*/  IADD3 R24, P3, R32, UR23, RZ ;  /* 0x0000001720187c10 */ /* 0x000fe2000ff7e0ff */
[----:B------:R1:W-:Y:S01]  /*6440*/  @P5 STG.E desc[UR18][R28.64], R37 ;  /* 0x000000251c005986 */ /* 0x0003e2000c101912 */
[----:B------:R-:W-:Y:S02]  /*6450*/  IADD3.X R31, R35, UR7, RZ, P6, !PT ;  /* 0x00000007231f7c10 */ /* 0x000fe4000b7fe4ff */
[----:B------:R-:W-:-:S02]  /*6460*/  ISETP.GT.AND P0, PT, R23, 0x8, P0 ;  /* 0x000000081700780c */ /* 0x000fc40000704270 */
[----:B------:R-:W-:Y:S01]  /*6470*/  IADD3.X R25, R33, UR21, RZ, P3, !PT ;  /* 0x0000001521197c10 */ /* 0x000fe20009ffe4ff */
[----:B------:R-:W-:Y:S01]  /*6480*/  @P2 STG.E desc[UR18][R30.64], R77 ;  /* 0x0000004d1e002986 */ /* 0x000fe2000c101912 */
[----:B0-----:R-:W-:Y:S02]  /*6490*/  IADD3 R26, P3, R34, UR23, RZ ;  /* 0x00000017221a7c10 */ /* 0x001fe4000ff7e0ff */
[----:B------:R-:W-:Y:S01]  /*64a0*/  ISETP.GT.AND P2, PT, R88, 0x70, PT ;  /* 0x000000705800780c */ /* 0x000fe20003f44270 */
[----:B------:R0:W-:Y:S01]  /*64b0*/  @P1 STG.E desc[UR18][R24.64], R39 ;  /* 0x0000002718001986 */ /* 0x0001e2000c101912 */
[----:B------:R-:W-:Y:S01]  /*64c0*/  IADD3.X R27, R35, UR21, RZ, P3, !PT ;  /* 0x00000015231b7c10 */ /* 0x000fe20009ffe4ff */
[----:B-1----:R-:W-:Y:S01]  /*64d0*/  FMUL R37, R80, R7 ;  /* 0x0000000750257220 */ /* 0x002fe20000400000 */
[----:B------:R-:W-:Y:S02]  /*64e0*/  ISETP.GT.AND P3, PT, R88, 0x71, PT ;  /* 0x000000715800780c */ /* 0x000fe40003f64270 */
[C---:B------:R-:W-:Y:S01]  /*64f0*/  ISETP.GT.AND P6, PT, R23.reuse, RZ, P2 ;  /* 0x000000ff1700720c */ /* 0x040fe200017c4270 */
[----:B------:R1:W-:Y:S01]  /*6500*/  @P0 STG.E desc[UR18][R26.64], R79 ;  /* 0x0000004f1a000986 */ /* 0x0003e2000c101912 */
[----:B------:R-:W-:-:S02]  /*6510*/  ISETP.GT.AND P5, PT, R23, RZ, P3 ;  /* 0x000000ff1700720c */ /* 0x000fc40001fa4270 */
[----:B------:R-:W-:Y:S02]  /*6520*/  IADD3 R32, P1, R28, UR12, RZ ;  /* 0x0000000c1c207c10 */ /* 0x000fe4000ff3e0ff */
[----:B------:R-:W-:Y:S01]  /*6530*/  ISETP.GT.AND P0, PT, R23, 0x8, P2 ;  /* 0x000000081700780c */ /* 0x000fe20001704270 */
[----:B0-----:R-:W-:Y:S01]  /*6540*/  FMUL R39, R82, R7 ;  /* 0x0000000752277220 */ /* 0x001fe20000400000 */
[----:B------:R-:W-:Y:S02]  /*6550*/  IADD3 R34, P2, R30, UR12, RZ ;  /* 0x0000000c1e227c10 */ /* 0x000fe4000ff5e0ff */
[----:B------:R-:W-:Y:S02]  /*6560*/  IADD3.X R33, R29, UR7, RZ, P1, !PT ;  /* 0x000000071d217c10 */ /* 0x000fe40008ffe4ff */
[----:B------:R-:W-:Y:S02]  /*6570*/  IADD3.X R35, R31, UR7, RZ, P2, !PT ;  /* 0x000000071f237c10 */ /* 0x000fe400097fe4ff */
[----:B------:R-:W-:Y:S01]  /*6580*/  ISETP.GT.AND P3, PT, R23, 0x8, P3 ;  /* 0x000000081700780c */ /* 0x000fe20001f64270 */
[----:B------:R0:W-:Y:S01]  /*6590*/  @P6 STG.E desc[UR18][R32.64], R37 ;  /* 0x0000002520006986 */ /* 0x0001e2000c101912 */
[----:B------:R-:W-:-:S02]  /*65a0*/  IADD3 R24, P6, R28, UR23, RZ ;  /* 0x000000171c187c10 */ /* 0x000fc4000ffde0ff */
[----:B------:R-:W-:Y:S01]  /*65b0*/  ISETP.GT.AND P1, PT, R88, 0x78, PT ;  /* 0x000000785800780c */ /* 0x000fe20003f24270 */
[----:B------:R-:W-:Y:S01]  /*65c0*/  @P5 STG.E desc[UR18][R34.64], R81 ;  /* 0x0000005122005986 */ /* 0x000fe2000c101912 */
[----:B-1----:R-:W-:Y:S02]  /*65d0*/  IADD3 R26, P5, R30, UR23, RZ ;  /* 0x000000171e1a7c10 */ /* 0x002fe4000ffbe0ff */
[----:B------:R-:W-:Y:S02]  /*65e0*/  IADD3.X R25, R29, UR21, RZ, P6, !PT ;  /* 0x000000151d197c10 */ /* 0x000fe4000b7fe4ff */
[----:B------:R-:W-:Y:S02]  /*65f0*/  IADD3.X R27, R31, UR21, RZ, P5, !PT ;  /* 0x000000151f1b7c10 */ /* 0x000fe4000affe4ff */
[----:B------:R-:W-:Y:S01]  /*6600*/  ISETP.GT.AND P2, PT, R88, 0x79, PT ;  /* 0x000000795800780c */ /* 0x000fe20003f44270 */
[----:B------:R1:W-:Y:S01]  /*6610*/  @P0 STG.E desc[UR18][R24.64], R39 ;  /* 0x0000002718000986 */ /* 0x0003e2000c101912 */
[C---:B------:R-:W-:Y:S01]  /*6620*/  ISETP.GT.AND P0, PT, R23.reuse, RZ, P1 ;  /* 0x000000ff1700720c */ /* 0x040fe20000f04270 */
[----:B0-----:R-:W-:Y:S01]  /*6630*/  FMUL R37, R86, R7 ;  /* 0x0000000756257220 */ /* 0x001fe20000400000 */
[----:B------:R-:W-:Y:S01]  /*6640*/  ISETP.GT.AND P5, PT, R23, RZ, P2 ;  /* 0x000000ff1700720c */ /* 0x000fe200017a4270 */
[----:B------:R0:W-:Y:S01]  /*6650*/  @P3 STG.E desc[UR18][R26.64], R83 ;  /* 0x000000531a003986 */ /* 0x0001e2000c101912 */
[----:B------:R-:W-:-:S02]  /*6660*/  IADD3 R28, P6, R32, UR12, RZ ;  /* 0x0000000c201c7c10 */ /* 0x000fc4000ffde0ff */
[C---:B------:R-:W-:Y:S02]  /*6670*/  ISETP.GT.AND P1, PT, R23.reuse, 0x8, P1 ;  /* 0x000000081700780c */ /* 0x040fe40000f24270 */
[----:B------:R-:W-:Y:S01]  /*6680*/  ISETP.GT.AND P2, PT, R23, 0x8, P2 ;  /* 0x000000081700780c */ /* 0x000fe20001744270 */
[----:B------:R-:W-:Y:S01]  /*6690*/  FMUL R23, R84, R7 ;  /* 0x0000000754177220 */ /* 0x000fe20000400000 */
[----:B------:R-:W-:Y:S02]  /*66a0*/  IADD3.X R29, R33, UR7, RZ, P6, !PT ;  /* 0x00000007211d7c10 */ /* 0x000fe4000b7fe4ff */
[----:B-1----:R-:W-:Y:S02]  /*66b0*/  IADD3 R24, P3, R34, UR12, RZ ;  /* 0x0000000c22187c10 */ /* 0x002fe4000ff7e0ff */
[----:B------:R-:W-:Y:S01]  /*66c0*/  IADD3 R30, P6, R32, UR23, RZ ;  /* 0x00000017201e7c10 */ /* 0x000fe2000ffde0ff */
[----:B------:R0:W-:Y:S01]  /*66d0*/  @P0 STG.E desc[UR18][R28.64], R23 ;  /* 0x000000171c000986 */ /* 0x0001e2000c101912 */
[----:B------:R-:W-:-:S02]  /*66e0*/  IADD3.X R25, R35, UR7, RZ, P3, !PT ;  /* 0x0000000723197c10 */ /* 0x000fc40009ffe4ff */
[----:B------:R-:W-:Y:S02]  /*66f0*/  IADD3 R32, P3, R34, UR23, RZ ;  /* 0x0000001722207c10 */ /* 0x000fe4000ff7e0ff */
[----:B------:R-:W-:Y:S01]  /*6700*/  IADD3.X R31, R33, UR21, RZ, P6, !PT ;  /* 0x00000015211f7c10 */ /* 0x000fe2000b7fe4ff */
[----:B------:R0:W-:Y:S01]  /*6710*/  @P5 STG.E desc[UR18][R24.64], R85 ;  /* 0x0000005518005986 */ /* 0x0001e2000c101912 */
[----:B------:R-:W-:-:S03]  /*6720*/  IADD3.X R33, R35, UR21, RZ, P3, !PT ;  /* 0x0000001523217c10 */ /* 0x000fc60009ffe4ff */
[----:B------:R0:W-:Y:S04]  /*6730*/  @P1 STG.E desc[UR18][R30.64], R37 ;  /* 0x000000251e001986 */ /* 0x0001e8000c101912 */
[----:B------:R0:W-:Y:S02]  /*6740*/  @P2 STG.E desc[UR18][R32.64], R87 ;  /* 0x0000005720002986 */ /* 0x0001e4000c101912 */
.L_x_153:
[----:B------:R-:W-:Y:S05]  /*6750*/  BSYNC B0 ;  /* 0x0000000000007941 */ /* 0x000fea0003800000 */
.L_x_25:
[----:B------:R-:W-:Y:S01]  /*6760*/  IADD3 R2, P0, R2, UR14, RZ ;  /* 0x0000000e02027c10 */ /* 0x000fe2000ff1e0ff */
[----:B------:R-:W-:Y:S01]  /*6770*/  ULDC.64 UR8, c[0x0][0x750] ;  /* 0x0001d40000087ab9 */ /* 0x000fe20000000a00 */
[----:B0---4-:R-:W-:Y:S01]  /*6780*/  PRMT R24, RZ, 0x7610, R24 ;  /* 0x00007610ff187816 */ /* 0x011fe20000000018 */
[----:B------:R-:W-:Y:S01]  /*6790*/  IMAD.MOV.U32 R23, RZ, RZ, -0x1 ;  /* 0xffffffffff177424 */ /* 0x000fe200078e00ff */
[----:B------:R-:W-:Y:S01]  /*67a0*/  IADD3.X R3, R3, UR4, RZ, P0, !PT ;  /* 0x0000000403037c10 */ /* 0x000fe200087fe4ff */
[----:B------:R-:W-:Y:S01]  /*67b0*/  IMAD.MOV.U32 R89, RZ, RZ, -0x1 ;  /* 0xffffffffff597424 */ /* 0x000fe200078e00ff */
[----:B------:R-:W-:-:S04]  /*67c0*/  ISETP.GE.U32.AND P0, PT, R2, UR8, PT ;  /* 0x0000000802007c0c */ /* 0x000fc8000bf06070 */
[----:B------:R-:W-:-:S13]  /*67d0*/  ISETP.GE.U32.AND.EX P0, PT, R3, UR9, PT, P0 ;  /* 0x0000000903007c0c */ /* 0x000fda000bf06100 */
[----:B------:R-:W-:Y:S05]  /*67e0*/  @P0 BRA `(.L_x_154) ;  /* 0x0000000400440947 */ /* 0x000fea0003800000 */
[----:B------:R-:W0:Y:S01]  /*67f0*/  LDC.64 R28, c[0x0][0x728] ;  /* 0x0001ca00ff1c7b82 */ /* 0x000e220000000a00 */
[----:B---3--:R-:W3:Y:S01]  /*6800*/  S2R R34, SR_CTAID.X ;  /* 0x0000000000227919 */ /* 0x008ee20000002500 */
[----:B------:R-:W-:Y:S02]  /*6810*/  IMAD.MOV.U32 R26, RZ, RZ, R2 ;  /* 0x000000ffff1a7224 */ /* 0x000fe400078e0002 */
[----:B------:R-:W-:Y:S01]  /*6820*/  IMAD.MOV.U32 R27, RZ, RZ, R3 ;  /* 0x000000ffff1b7224 */ /* 0x000fe200078e0003 */
[----:B------:R-:W4:Y:S03]  /*6830*/  S2R R35, SR_CTAID.Y ;  /* 0x0000000000237919 */ /* 0x000f260000002600 */
[----:B------:R-:W1:Y:S08]  /*6840*/  LDC R30, c[0x0][0x730] ;  /* 0x0001cc00ff1e7b82 */ /* 0x000e700000000800 */
[----:B------:R-:W1:Y:S01]  /*6850*/  LDC.64 R32, c[0x0][0x720] ;  /* 0x0001c800ff207b82 */ /* 0x000e620000000a00 */
[----:B0-----:R-:W-:-:S04]  /*6860*/  ISETP.NE.U32.AND P0, PT, R28, RZ, PT ;  /* 0x000000ff1c00720c */ /* 0x001fc80003f05070 */
[----:B------:R-:W-:-:S13]  /*6870*/  ISETP.NE.AND.EX P0, PT, R29, RZ, PT, P0 ;  /* 0x000000ff1d00720c */ /* 0x000fda0003f05300 */
[----:B-1-34-:R-:W-:Y:S05]  /*6880*/  @!P0 BRA `(.L_x_155) ;  /* 0x0000000000288947 */ /* 0x01afea0003800000 */
        /* <DEDUP_REMOVED lines=10> */
.L_x_155:
[----:B------:R-:W0:Y:S01]  /*6930*/  LDC.64 R38, c[0x0][0x740] ;  /* 0x0001d000ff267b82 */ /* 0x000e220000000a00 */
[-CC-:B------:R-:W-:Y:S01]  /*6940*/  SHF.R.U64 R89, R26, R30.reuse, R27.reuse ;  /* 0x0000001e1a597219 */ /* 0x180fe2000000121b */
[----:B------:R-:W-:Y:S01]  /*6950*/  ULDC UR8, c[0x0][0x150] ;  /* 0x0000540000087ab9 */ /* 0x000fe20000000800 */
[----:B------:R-:W-:Y:S02]  /*6960*/  SHF.R.U32.HI R22, RZ, R30, R27 ;  /* 0x0000001eff167219 */ /* 0x000fe4000001161b */
[----:B------:R-:W-:Y:S02]  /*6970*/  IADD3 R25, P0, RZ, -R89, RZ ;  /* 0x80000059ff197210 */ /* 0x000fe40007f1e0ff */
[----:B------:R-:W-:Y:S01]  /*6980*/  I2FP.F32.U32 R27, R34 ;  /* 0x00000022001b7245 */ /* 0x000fe20000201000 */
[----:B------:R-:W1:Y:S02]  /*6990*/  LDC R26, c[0x0][0x718] ;  /* 0x0001c600ff1a7b82 */ /* 0x000e640000000800 */
[----:B------:R-:W-:-:S02]  /*69a0*/  IMAD.X R23, RZ, RZ, ~R22, P0 ;  /* 0x000000ffff177224 */ /* 0x000fc400000e0e16 */
[----:B------:R-:W-:Y:S01]  /*69b0*/  FMUL R27, R27, UR8 ;  /* 0x000000081b1b7c20 */ /* 0x000fe20008400000 */
[----:B------:R-:W-:Y:S01]  /*69c0*/  ULDC UR8, c[0x0][0x154] ;  /* 0x0000550000087ab9 */ /* 0x000fe20000000800 */
[-C--:B------:R-:W-:Y:S02]  /*69d0*/  IMAD R24, R23, R32.reuse, RZ ;  /* 0x0000002017187224 */ /* 0x080fe400078e02ff */
[----:B------:R-:W3:Y:S01]  /*69e0*/  LDC R37, c[0x0][0x708] ;  /* 0x0001c200ff257b82 */ /* 0x000ee20000000800 */
[C---:B------:R-:W-:Y:S01]  /*69f0*/  IMAD.WIDE.U32 R22, R25.reuse, R32, R2 ;  /* 0x0000002019167225 */ /* 0x040fe200078e0002 */
[----:B------:R-:W4:Y:S03]  /*6a00*/  F2I.U32.TRUNC.NTZ R27, R27 ;  /* 0x0000001b001b7305 */ /* 0x000f26000020f000 */
[----:B------:R-:W-:Y:S01]  /*6a10*/  IMAD R25, R25, R33, R24 ;  /* 0x0000002119197224 */ /* 0x000fe200078e0218 */
[----:B------:R-:W-:-:S02]  /*6a20*/  I2FP.F32.U32 R24, R35 ;  /* 0x0000002300187245 */ /* 0x000fc40000201000 */
[----:B------:R-:W2:Y:S01]  /*6a30*/  LDC R36, c[0x0][0x758] ;  /* 0x0001d600ff247b82 */ /* 0x000ea20000000800 */
[----:B------:R-:W-:Y:S01]  /*6a40*/  IMAD.IADD R23, R23, 0x1, R25 ;  /* 0x0000000117177824 */ /* 0x000fe200078e0219 */
[----:B0-----:R-:W-:Y:S01]  /*6a50*/  ISETP.NE.U32.AND P0, PT, R38, RZ, PT ;  /* 0x000000ff2600720c */ /* 0x001fe20003f05070 */
[----:B------:R-:W-:-:S03]  /*6a60*/  FMUL R24, R24, UR8 ;  /* 0x0000000818187c20 */ /* 0x000fc60008400000 */
[----:B------:R-:W-:Y:S01]  /*6a70*/  ISETP.NE.AND.EX P0, PT, R39, RZ, PT, P0 ;  /* 0x000000ff2700720c */ /* 0x000fe20003f05300 */
[----:B------:R0:W0:Y:S01]  /*6a80*/  F2I.U32.TRUNC.NTZ R30, R24 ;  /* 0x00000018001e7305 */ /* 0x000022000020f000 */
[----:B------:R-:W0:Y:S01]  /*6a90*/  LDC R29, c[0x0][0x144] ;  /* 0x00005100ff1d7b82 */ /* 0x000e220000000800 */
[-C--:B-1----:R-:W-:Y:S01]  /*6aa0*/  SHF.R.U64 R31, R22, R26.reuse, R23 ;  /* 0x0000001a161f7219 */ /* 0x082fe20000001217 */
[----:B----4-:R-:W-:Y:S01]  /*6ab0*/  IMAD.MOV R27, RZ, RZ, -R27 ;  /* 0x000000ffff1b7224 */ /* 0x010fe200078e0a1b */
[----:B------:R-:W-:-:S05]  /*6ac0*/  SHF.R.U32.HI R22, RZ, R26, R23 ;  /* 0x0000001aff167219 */ /* 0x000fca0000011617 */
[----:B------:R-:W1:Y:S01]  /*6ad0*/  LDC R32, c[0x0][0x148] ;  /* 0x00005200ff207b82 */ /* 0x000e620000000800 */
[-CC-:B---3--:R-:W-:Y:S02]  /*6ae0*/  SHF.R.U64 R28, R31, R37.reuse, R22.reuse ;  /* 0x000000251f1c7219 */ /* 0x188fe40000001216 */
[----:B------:R-:W-:-:S05]  /*6af0*/  SHF.R.U32.HI R23, RZ, R37, R22 ;  /* 0x00000025ff177219 */ /* 0x000fca0000011616 */
[----:B------:R-:W3:Y:S01]  /*6b00*/  LDC R40, c[0x0][0x748] ;  /* 0x0001d200ff287b82 */ /* 0x000ee20000000800 */
[-CC-:B--2---:R-:W-:Y:S02]  /*6b10*/  SHF.R.U64 R33, R28, R36.reuse, R23.reuse ;  /* 0x000000241c217219 */ /* 0x184fe40000001217 */
[----:B------:R-:W-:-:S03]  /*6b20*/  SHF.R.U32.HI R23, RZ, R36, R23 ;  /* 0x00000024ff177219 */ /* 0x000fc60000011617 */
[----:B------:R-:W-:Y:S02]  /*6b30*/  IMAD.MOV.U32 R22, RZ, RZ, R33 ;  /* 0x000000ffff167224 */ /* 0x000fe400078e0021 */
[----:B------:R-:W2:Y:S01]  /*6b40*/  LDC R41, c[0x0][0x738] ;  /* 0x0001ce00ff297b82 */ /* 0x000ea20000000800 */
[----:B0-----:R-:W-:-:S07]  /*6b50*/  IMAD R37, R29, R27, R34 ;  /* 0x0000001b1d257224 */ /* 0x001fce00078e0222 */
[----:B------:R-:W0:Y:S08]  /*6b60*/  LDC R42, c[0x0][0x710] ;  /* 0x0001c400ff2a7b82 */ /* 0x000e300000000800 */
[----:B------:R-:W4:Y:S01]  /*6b70*/  LDC R43, c[0x0][0x700] ;  /* 0x0001c000ff2b7b82 */ /* 0x000f220000000800 */
[----:B-1----:R-:W-:Y:S05]  /*6b80*/  @!P0 BRA `(.L_x_156) ;  /* 0x0000000000288947 */ /* 0x002fea0003800000 */
[----:B------:R-:W1:Y:S02]  /*6b90*/  LDC R22, c[0x0][0x74c] ;  /* 0x0001d300ff167b82 */ /* 0x000e640000000800 */
[----:B-1----:R-:W-:-:S05]  /*6ba0*/  IADD3 R27, P0, R33, R22, RZ ;  /* 0x00000016211b7210 */ /* 0x002fca0007f1e0ff */
        /* <DEDUP_REMOVED lines=8> */
.L_x_156:
[----:B---3--:R-:W-:Y:S01]  /*6c30*/  SHF.R.U64 R22, R22, R40, R23 ;  /* 0x0000002816167219 */ /* 0x008fe20000001217 */
[----:B------:R-:W-:Y:S01]  /*6c40*/  IMAD.MOV R30, RZ, RZ, -R30 ;  /* 0x000000ffff1e7224 */ /* 0x000fe200078e0a1e */
[----:B------:R-:W-:Y:S02]  /*6c50*/  LOP3.LUT R23, R28, R15, RZ, 0xc0, !PT ;  /* 0x0000000f1c177212 */ /* 0x000fe400078ec0ff */
[----:B------:R-:W-:Y:S01]  /*6c60*/  LOP3.LUT R26, R31, R16, RZ, 0xc0, !PT ;  /* 0x000000101f1a7212 */ /* 0x000fe200078ec0ff */
[----:B------:R-:W-:Y:S02]  /*6c70*/  IMAD.MOV R24, RZ, RZ, -R22 ;  /* 0x000000ffff187224 */ /* 0x000fe400078e0a16 */
[----:B------:R-:W-:Y:S02]  /*6c80*/  IMAD R22, R8, R22, R23 ;  /* 0x0000001608167224 */ /* 0x000fe400078e0217 */
[----:B------:R-:W-:Y:S02]  /*6c90*/  @P4 IMAD R37, R32, R30, R35 ;  /* 0x0000001e20254224 */ /* 0x000fe400078e0223 */
[----:B--2---:R-:W-:-:S02]  /*6ca0*/  IMAD R23, R24, R41, R33 ;  /* 0x0000002918177224 */ /* 0x004fc400078e0221 */
[----:B0-----:R-:W-:Y:S02]  /*6cb0*/  IMAD R22, R22, R42, R37 ;  /* 0x0000002a16167224 */ /* 0x001fe400078e0225 */
[----:B----4-:R-:W-:Y:S02]  /*6cc0*/  IMAD R25, R23, R43, R26 ;  /* 0x0000002b17197224 */ /* 0x010fe400078e021a */
[----:B------:R-:W-:-:S03]  /*6cd0*/  IMAD.MOV.U32 R24, RZ, RZ, 0x1 ;  /* 0x00000001ff187424 */ /* 0x000fc600078e00ff */
[----:B------:R-:W-:Y:S02]  /*6ce0*/  SEL R23, R25, R22, !P4 ;  /* 0x0000001619177207 */ /* 0x000fe40006000000 */
[----:B------:R-:W-:-:S07]  /*6cf0*/  SEL R22, R22, R25, !P4 ;  /* 0x0000001916167207 */ /* 0x000fce0006000000 */
.L_x_154:
[----:B------:R-:W-:Y:S01]  /*6d00*/  IMAD.IADD R19, R18, 0x1, R19 ;  /* 0x0000000112137824 */ /* 0x000fe200078e0213 */
[----:B------:R-:W-:-:S04]  /*6d10*/  LOP3.LUT P2, RZ, R24, 0xff, RZ, 0xc0, !PT ;  /* 0x000000ff18ff7812 */ /* 0x000fc8000784c0ff */
[----:B------:R-:W-:Y:S02]  /*6d20*/  SHF.R.U32.HI R25, RZ, 0x2, R19 ;  /* 0x00000002ff197819 */ /* 0x000fe40000011613 */
[----:B------:R-:W-:Y:S02]  /*6d30*/  ISETP.GT.U32.AND P0, PT, R19, 0x3, PT ;  /* 0x000000031300780c */ /* 0x000fe40003f04070 */
[----:B------:R-:W-:Y:S02]  /*6d40*/  LOP3.LUT R25, R25, 0x1, RZ, 0xc0, !PT ;  /* 0x0000000119197812 */ /* 0x000fe400078ec0ff */
[----:B------:R-:W-:Y:S02]  /*6d50*/  ISETP.LT.U32.AND P0, PT, R18, 0x4, P0 ;  /* 0x000000041200780c */ /* 0x000fe40000701070 */
[----:B------:R-:W-:Y:S02]  /*6d60*/  ISETP.NE.U32.AND P1, PT, R25, 0x1, PT ;  /* 0x000000011900780c */ /* 0x000fe40003f25070 */
[----:B------:R-:W-:-:S02]  /*6d70*/  SEL R25, RZ, 0x1, !P0 ;  /* 0x00000001ff197807 */ /* 0x000fc40004000000 */
[----:B------:R-:W-:Y:S02]  /*6d80*/  ISETP.GT.U32.AND P1, PT, R18, 0x3, !P1 ;  /* 0x000000031200780c */ /* 0x000fe40004f24070 */
[----:B------:R-:W-:Y:S02]  /*6d90*/  LOP3.LUT R19, R19, 0x3, RZ, 0xc0, !PT ;  /* 0x0000000313137812 */ /* 0x000fe400078ec0ff */
[----:B------:R-:W-:-:S04]  /*6da0*/  SEL R24, RZ, 0x1, !P1 ;  /* 0x00000001ff187807 */ /* 0x000fc80004800000 */
[----:B------:R-:W-:Y:S01]  /*6db0*/  LOP3.LUT R20, R24, R20, R25, 0x96, !PT ;  /* 0x0000001418147212 */ /* 0x000fe200078e9619 */
[----:B------:R-:W-:Y:S06]  /*6dc0*/  @P2 BRA `(.L_x_157) ;  /* 0xffffffa400d02947 */ /* 0x000fec000383ffff */
[----:B------:R-:W-:Y:S05]  /*6dd0*/  EXIT ;  /* 0x000000000000794d */ /* 0x000fea0003800000 */
.L_x_7:
        /* <DEDUP_REMOVED lines=26> */
.L_x_159:
[----:B------:R-:W0:Y:S01]  /*6f80*/  LDC.64 R26, c[0x0][0x740] ;  /* 0x0001d000ff1a7b82 */ /* 0x000e220000000a00 */
[-CC-:B------:R-:W-:Y:S01]  /*6f90*/  SHF.R.U64 R12, R16, R6.reuse, R17.reuse ;  /* 0x00000006100c7219 */ /* 0x180fe20000001211 */
[----:B------:R-:W-:Y:S01]  /*6fa0*/  IMAD.MOV.U32 R28, RZ, RZ, 0x1 ;  /* 0x00000001ff1c7424 */ /* 0x000fe200078e00ff */
[----:B------:R-:W-:Y:S02]  /*6fb0*/  SHF.R.U32.HI R4, RZ, R6, R17 ;  /* 0x00000006ff047219 */ /* 0x000fe40000011611 */
[----:B------:R-:W-:-:S03]  /*6fc0*/  IADD3 R15, P0, RZ, -R12, RZ ;  /* 0x8000000cff0f7210 */ /* 0x000fc60007f1e0ff */
[----:B------:R-:W1:Y:S02]  /*6fd0*/  LDC R14, c[0x0][0x718] ;  /* 0x0001c600ff0e7b82 */ /* 0x000e640000000800 */
[----:B------:R-:W-:-:S04]  /*6fe0*/  IMAD.X R5, RZ, RZ, ~R4, P0 ;  /* 0x000000ffff057224 */ /* 0x000fc800000e0e04 */
[-C--:B------:R-:W-:Y:S02]  /*6ff0*/  IMAD R6, R5, R22.reuse, RZ ;  /* 0x0000001605067224 */ /* 0x080fe400078e02ff */
[----:B------:R-:W2:Y:S01]  /*7000*/  LDC R16, c[0x0][0x708] ;  /* 0x0001c200ff107b82 */ /* 0x000ea20000000800 */
[----:B------:R-:W-:-:S04]  /*7010*/  IMAD.WIDE.U32 R4, R15, R22, R2 ;  /* 0x000000160f047225 */ /* 0x000fc800078e0002 */
[----:B------:R-:W-:-:S03]  /*7020*/  IMAD R15, R15, R23, R6 ;  /* 0x000000170f0f7224 */ /* 0x000fc600078e0206 */
[----:B------:R-:W3:Y:S01]  /*7030*/  LDC R25, c[0x0][0x758] ;  /* 0x0001d600ff197b82 */ /* 0x000ee20000000800 */
[----:B------:R-:W-:Y:S01]  /*7040*/  IMAD.IADD R5, R5, 0x1, R15 ;  /* 0x0000000105057824 */ /* 0x000fe200078e020f */
[----:B0-----:R-:W-:-:S04]  /*7050*/  ISETP.NE.U32.AND P0, PT, R26, RZ, PT ;  /* 0x000000ff1a00720c */ /* 0x001fc80003f05070 */
[----:B------:R-:W-:Y:S02]  /*7060*/  ISETP.NE.AND.EX P0, PT, R27, RZ, PT, P0 ;  /* 0x000000ff1b00720c */ /* 0x000fe40003f05300 */
[----:B------:R-:W0:Y:S01]  /*7070*/  LDC R22, c[0x0][0x700] ;  /* 0x0001c000ff167b82 */ /* 0x000e220000000800 */
[-CC-:B-1----:R-:W-:Y:S02]  /*7080*/  SHF.R.U64 R6, R4, R14.reuse, R5.reuse ;  /* 0x0000000e04067219 */ /* 0x182fe40000001205 */
[----:B------:R-:W-:Y:S01]  /*7090*/  SHF.R.U32.HI R5, RZ, R14, R5 ;  /* 0x0000000eff057219 */ /* 0x000fe20000011605 */
[----:B------:R-:W-:-:S04]  /*70a0*/  IMAD.MOV.U32 R14, RZ, RZ, -0x1 ;  /* 0xffffffffff0e7424 */ /* 0x000fc800078e00ff */
[----:B------:R-:W1:Y:S01]  /*70b0*/  LDC R23, c[0x0][0x748] ;  /* 0x0001d200ff177b82 */ /* 0x000e620000000800 */
[-CC-:B--2---:R-:W-:Y:S02]  /*70c0*/  SHF.R.U64 R21, R6, R16.reuse, R5.reuse ;  /* 0x0000001006157219 */ /* 0x184fe40000001205 */
[----:B------:R-:W-:-:S05]  /*70d0*/  SHF.R.U32.HI R4, RZ, R16, R5 ;  /* 0x00000010ff047219 */ /* 0x000fca0000011605 */
        /* <DEDUP_REMOVED lines=18> */
.L_x_160:
[----:B-1----:R-:W-:Y:S01]  /*7200*/  SHF.R.U64 R5, R4, R23, R5 ;  /* 0x0000001704057219 */ /* 0x002fe20000001205 */
[----:B0-----:R-:W-:Y:S01]  /*7210*/  VIADD R15, R22, 0xffffffff ;  /* 0xffffffff160f7836 */ /* 0x001fe20000000000 */
[----:B------:R-:W-:Y:S01]  /*7220*/  SHF.L.U32 R28, R28, R25, RZ ;  /* 0x000000191c1c7219 */ /* 0x000fe200000006ff */
[----:B------:R-:W-:Y:S01]  /*7230*/  @P4 IMAD R9, R13, R20, R10 ;  /* 0x000000140d094224 */ /* 0x000fe200078e020a */
[----:B------:R-:W-:Y:S01]  /*7240*/  LOP3.LUT R4, R21, R30, RZ, 0xc0, !PT ;  /* 0x0000001e15047212 */ /* 0x000fe200078ec0ff */
[----:B------:R-:W-:Y:S01]  /*7250*/  IMAD.MOV R11, RZ, RZ, -R5 ;  /* 0x000000ffff0b7224 */ /* 0x000fe200078e0a05 */
[----:B------:R-:W-:Y:S01]  /*7260*/  LOP3.LUT R6, R6, R15, RZ, 0xc0, !PT ;  /* 0x0000000f06067212 */ /* 0x000fe200078ec0ff */
[----:B------:R-:W-:Y:S02]  /*7270*/  IMAD.MOV.U32 R10, RZ, RZ, 0x1 ;  /* 0x00000001ff0a7424 */ /* 0x000fe400078e00ff */
[----:B------:R-:W-:Y:S02]  /*7280*/  IMAD R4, R28, R5, R4 ;  /* 0x000000051c047224 */ /* 0x000fe400078e0204 */
[----:B--2---:R-:W-:-:S02]  /*7290*/  IMAD R5, R11, R24, R18 ;  /* 0x000000180b057224 */ /* 0x004fc400078e0212 */
[----:B---3--:R-:W-:Y:S02]  /*72a0*/  IMAD R4, R4, R29, R9 ;  /* 0x0000001d04047224 */ /* 0x008fe400078e0209 */
[--C-:B------:R-:W-:Y:S01]  /*72b0*/  IMAD R9, R5, R22, R6.reuse ;  /* 0x0000001605097224 */ /* 0x100fe200078e0206 */
[----:B------:R-:W-:Y:S01]  /*72c0*/  PRMT R6, R10, 0x7610, R6 ;  /* 0x000076100a067816 */ /* 0x000fe20000000006 */
[----:B------:R-:W-:-:S03]  /*72d0*/  IMAD.MOV.U32 R16, RZ, RZ, R12 ;  /* 0x000000ffff107224 */ /* 0x000fc600078e000c */
[----:B------:R-:W-:Y:S02]  /*72e0*/  SEL R5, R9, R4, !P4 ;  /* 0x0000000409057207 */ /* 0x000fe40006000000 */
[----:B------:R-:W-:-:S07]  /*72f0*/  SEL R4, R4, R9, !P4 ;  /* 0x0000000904047207 */ /* 0x000fce0006000000 */
.L_x_158:
[----:B------:R-:W-:-:S08]  /*7300*/  NOP ;  /* 0x0000000000007918 */ /* 0x000fd00000000000 */
[----:B------:R-:W0:-:S00]  /*7310*/  USETMAXREG.DEALLOC.CTAPOOL 0x28 ;  /* 0x00000028000079c8 */ /* 0x000e0000080e0500 */
[----:B0-----:R-:W-:-:S13]  /*7320*/  ISETP.NE.AND P0, PT, R7, RZ, PT ;  /* 0x000000ff0700720c */ /* 0x001fda0003f05270 */
[----:B------:R-:W-:Y:S05]  /*7330*/  @P0 EXIT ;  /* 0x000000000000094d */ /* 0x000fea0003800000 */
[----:B------:R-:W-:Y:S01]  /*7340*/  LOP3.LUT P0, RZ, R6, 0xff, RZ, 0xc0, !PT ;  /* 0x000000ff06ff7812 */ /* 0x000fe2000780c0ff */
[----:B------:R-:W-:Y:S02]  /*7350*/  IMAD.MOV.U32 R15, RZ, RZ, 0x1 ;  /* 0x00000001ff0f7424 */ /* 0x000fe400078e00ff */
[----:B------:R-:W-:-:S10]  /*7360*/  IMAD.MOV.U32 R14, RZ, RZ, RZ ;  /* 0x000000ffff0e7224 */ /* 0x000fd400078e00ff */
[----:B------:R-:W-:Y:S05]  /*7370*/  @!P0 BRA `(.L_x_161) ;  /* 0x0000000c00748947 */ /* 0x000fea0003800000 */
[----:B------:R-:W0:Y:S01]  /*7380*/  LDC R6, c[0x0][0x28c] ;  /* 0x0000a300ff067b82 */ /* 0x000e220000000800 */
[----:B------:R-:W1:Y:S01]  /*7390*/  S2R R12, SR_CgaCtaId ;  /* 0x00000000000c7919 */ /* 0x000e620000008800 */
[----:B------:R-:W-:Y:S01]  /*73a0*/  ULDC UR6, c[0x0][0x758] ;  /* 0x0001d60000067ab9 */ /* 0x000fe20000000800 */
[----:B------:R-:W-:Y:S01]  /*73b0*/  UMOV UR7, 0xffffffff ;  /* 0xffffffff00077882 */ /* 0x000fe20000000000 */
[----:B------:R-:W-:Y:S01]  /*73c0*/  BSSY B0, `(.L_x_161) ;  /* 0x00000d8000007945 */ /* 0x000fe20003800000 */
[----:B------:R-:W-:Y:S01]  /*73d0*/  USHF.L.U32 UR7, UR7, UR6, URZ ;  /* 0x0000000607077299 */ /* 0x000fe2000800063f */
[----:B------:R-:W-:Y:S01]  /*73e0*/  IMAD.MOV.U32 R11, RZ, RZ, 0x1 ;  /* 0x00000001ff0b7424 */ /* 0x000fe200078e00ff */
[----:B------:R-:W-:Y:S01]  /*73f0*/  LOP3.LUT R17, R0, 0x2, RZ, 0xfc, !PT ;  /* 0x0000000200117812 */ /* 0x000fe200078efcff */
[----:B------:R-:W-:Y:S01]  /*7400*/  IMAD.MOV.U32 R15, RZ, RZ, 0x1 ;  /* 0x00000001ff0f7424 */ /* 0x000fe200078e00ff */
[----:B------:R-:W-:Y:S01]  /*7410*/  ULDC UR5, c[0x0][0x700] ;  /* 0x0001c00000057ab9 */ /* 0x000fe20000000800 */
[----:B------:R-:W-:Y:S01]  /*7420*/  IMAD.MOV.U32 R14, RZ, RZ, RZ ;  /* 0x000000ffff0e7224 */ /* 0x000fe200078e00ff */
[----:B------:R-:W-:Y:S01]  /*7430*/  UMOV UR8, 0x1 ;  /* 0x0000000100087882 */ /* 0x000fe20000000000 */
[----:B------:R-:W-:-:S02]  /*7440*/  UIADD3 UR5, UR5, -0x1, URZ ;  /* 0xffffffff05057890 */ /* 0x000fc4000fffe03f */
[----:B------:R-:W-:Y:S02]  /*7450*/  USHF.L.U32 UR6, UR8, UR6, URZ ;  /* 0x0000000608067299 */ /* 0x000fe4000800063f */
[----:B------:R-:W-:Y:S01]  /*7460*/  ULOP3.LUT UR7, URZ, UR7, URZ, 0x33, !UPT ;  /* 0x000000073f077292 */ /* 0x000fe2000f8e333f */
[----:B------:R-:W-:Y:S01]  /*7470*/  ULDC.64 UR42, c[0x0][0x198] ;  /* 0x00006600002a7ab9 */ /* 0x000fe20000000a00 */
[----:B0-----:R-:W-:-:S05]  /*7480*/  VIADD R6, R6, 0x7f ;  /* 0x0000007f06067836 */ /* 0x001fca0000000000 */
[----:B------:R-:W-:-:S04]  /*7490*/  SHF.R.S32.HI R7, RZ, 0x1f, R6 ;  /* 0x0000001fff077819 */ /* 0x000fc80000011406 */
[----:B------:R-:W-:Y:S01]  /*74a0*/  LEA.HI R7, R7, R6, RZ, 0x7 ;  /* 0x0000000607077211 */ /* 0x000fe200078f38ff */
[C---:B-1----:R-:W-:Y:S02]  /*74b0*/  IMAD.SHL.U32 R10, R12.reuse, 0x40, RZ ;  /* 0x000000400c0a7824 */ /* 0x042fe400078e00ff */
[----:B------:R-:W-:Y:S01]  /*74c0*/  IMAD.SHL.U32 R12, R12, 0x1000, RZ ;  /* 0x000010000c0c7824 */ /* 0x000fe200078e00ff */
[----:B------:R-:W-:Y:S02]  /*74d0*/  SHF.R.S32.HI R13, RZ, 0x7, R7 ;  /* 0x00000007ff0d7819 */ /* 0x000fe40000011407 */
[----:B------:R-:W-:-:S03]  /*74e0*/  LOP3.LUT R10, R10, 0x40, RZ, 0xc0, !PT ;  /* 0x000000400a0a7812 */ /* 0x000fc600078ec0ff */
[----:B------:R-:W-:-:S07]  /*74f0*/  VIADD R9, R13, 0x1 ;  /* 0x000000010d097836 */ /* 0x000fce0000000000 */
.L_x_172:
[----:B------:R-:W-:-:S03]  /*7500*/  UMOV UR8, 0xffffffff ;  /* 0xffffffff00087882 */ /* 0x000fc60000000000 */
[----:B------:R-:W-:Y:S05]  /*7510*/  BRA.DIV UR8, `(.L_x_162) ;  /* 0x0000000e08e47947 */ /* 0x000fea000b800000 */
[----:B------:R-:W-:-:S13]  /*7520*/  ELECT P0, URZ, PT ;  /* 0x00000000003f782f */ /* 0x000fda0003800000 */
.L_x_183:
[----:B------:R-:W0:Y:S01]  /*7530*/  LDC R6, c[0x0][0x28c] ;  /* 0x0000a300ff067b82 */ /* 0x000e220000000800 */
[----:B------:R-:W-:Y:S01]  /*7540*/  BSSY B1, `(.L_x_163) ;  /* 0x000004d000017945 */ /* 0x000fe20003800000 */
[----:B0-----:R-:W-:-:S13]  /*7550*/  ISETP.LT.OR P0, PT, R6, 0x1, !P0 ;  /* 0x000000010600780c */ /* 0x001fda0004701670 */
[----:B------:R-:W-:Y:S05]  /*7560*/  @P0 BRA `(.L_x_164) ;  /* 0x0000000400280947 */ /* 0x000fea0003800000 */
[C---:B------:R-:W-:Y:S02]  /*7570*/  IMAD.SHL.U32 R23, R4.reuse, 0x100, RZ ;  /* 0x0000010004177824 */ /* 0x040fe400078e00ff */
[----:B------:R-:W-:Y:S02]  /*7580*/  IMAD.SHL.U32 R20, R4, 0x80, RZ ;  /* 0x0000008004147824 */ /* 0x000fe400078e00ff */
[----:B------:R-:W-:Y:S02]  /*7590*/  IMAD R5, R5, 0x80, R10 ;  /* 0x0000008005057824 */ /* 0x000fe400078e020a */
[----:B------:R-:W-:Y:S02]  /*75a0*/  IMAD.MOV.U32 R24, RZ, RZ, RZ ;  /* 0x000000ffff187224 */ /* 0x000fe400078e00ff */
[----:B------:R-:W-:Y:S02]  /*75b0*/  IMAD.MOV.U32 R25, RZ, RZ, 0x40 ;  /* 0x00000040ff197424 */ /* 0x000fe400078e00ff */
[----:B------:R-:W-:-:S02]  /*75c0*/  IMAD.MOV.U32 R4, RZ, RZ, R9 ;  /* 0x000000ffff047224 */ /* 0x000fc400078e0009 */
[----:B------:R-:W-:Y:S02]  /*75d0*/  IMAD.MOV.U32 R6, RZ, RZ, R15 ;  /* 0x000000ffff067224 */ /* 0x000fe400078e000f */
[----:B------:R-:W-:Y:S02]  /*75e0*/  IMAD.MOV.U32 R7, RZ, RZ, R14 ;  /* 0x000000ffff077224 */ /* 0x000fe400078e000e */
[----:B------:R-:W-:-:S07]  /*75f0*/  IMAD.MOV.U32 R26, RZ, RZ, RZ ;  /* 0x000000ffff1a7224 */ /* 0x000fce00078e00ff */
.L_x_167:
[----:B------:R-:W0:Y:S01]  /*7600*/  S2R R19, SR_CgaCtaId ;  /* 0x0000000000137919 */ /* 0x000e220000008800 */
[----:B------:R-:W-:Y:S02]  /*7610*/  MOV R18, 0x400 ;  /* 0x0000040000127802 */ /* 0x000fe40000000f00 */
[----:B------:R-:W-:Y:S02]  /*7620*/  ISETP.NE.AND P1, PT, R8, RZ, PT ;  /* 0x000000ff0800720c */ /* 0x000fe40003f25270 */
[----:B0-----:R-:W-:Y:S02]  /*7630*/  LEA R22, R19, R18, 0x18 ;  /* 0x0000001213167211 */ /* 0x001fe400078ec0ff */
[----:B------:R-:W-:-:S09]  /*7640*/  SHF.L.U32 R18, R6, 0x1f, RZ ;  /* 0x0000001f06127819 */ /* 0x000fd200000006ff */
[----:B------:R-:W0:Y:S01]  /*7650*/  @!P1 LDC R19, c[0x0][0x640] ;  /* 0x00019000ff139b82 */ /* 0x000e220000000800 */
[----:B------:R-:W-:-:S04]  /*7660*/  IMAD R21, R7, 0x8, R22 ;  /* 0x0000000807157824 */ /* 0x000fc800078e0216 */
[----:B------:R-:W1:Y:S02]  /*7670*/  SYNCS.PHASECHK.TRANS64.TRYWAIT P0, [R21+URZ+0x20], R18 ;  /* 0x00002012150075a7 */ /* 0x000e64000800017f */
[----:B-1----:R-:W-:Y:S05]  /*7680*/  @!P0 BRA `(.L_x_165) ;  /* 0x0000000c00a88947 */ /* 0x002fea0003800000 */
.L_x_184:
[----:B-1----:R-:W-:Y:S01]  /*7690*/  PRMT R18, R17, 0x9910, RZ ;  /* 0x0000991011127816 */ /* 0x002fe200000000ff */
[----:B0-----:R0:W-:Y:S03]  /*76a0*/  @!P1 SYNCS.ARRIVE.TRANS64 RZ, [R21+URZ], R19 ;  /* 0x0000001315ff99a7 */ /* 0x0011e6000800003f */
[----:B------:R-:W-:-:S13]  /*76b0*/  ISETP.NE.AND P0, PT, R18, 0x2, PT ;  /* 0x000000021200780c */ /* 0x000fda0003f05270 */
[----:B0-----:R-:W-:Y:S05]  /*76c0*/  @P0 BRA `(.L_x_166) ;  /* 0x0000000000040947 */ /* 0x001fea0003800000 */
[----:B------:R-:W-:Y:S01]  /*76d0*/  BPT.TRAP 0x1 ;  /* 0x000000040000795c */ /* 0x000fe20000300000 */
.L_x_166:
[----:B------:R-:W-:Y:S01]  /*76e0*/  IMAD.SHL.U32 R19, R7, 0x4000, RZ ;  /* 0x0000400007137824 */ /* 0x000fe200078e00ff */
[----:B------:R-:W-:Y:S01]  /*76f0*/  R2UR UR10, R25 ;  /* 0x00000000190a72ca */ /* 0x000fe200000e0000 */
[----:B------:R-:W-:Y:S01]  /*7700*/  IMAD R27, R7, 0x800, R22 ;  /* 0x00000800071b7824 */ /* 0x000fe200078e0216 */
[----:B------:R-:W-:Y:S01]  /*7710*/  R2UR UR33, R21 ;  /* 0x00000000152172ca */ /* 0x000fe200000e0000 */
[----:B------:R-:W-:Y:S01]  /*7720*/  VIADD R4, R4, 0xffffffff ;  /* 0xffffffff04047836 */ /* 0x000fe20000000000 */
[----:B------:R-:W-:Y:S01]  /*7730*/  LOP3.LUT R18, R19, 0x1000, R12, 0xf8, !PT ;  /* 0x0000100013127812 */ /* 0x000fe200078ef80c */
[----:B------:R-:W-:Y:S01]  /*7740*/  UIADD3 UR22, UP0, UR42, 0xf0, URZ ;  /* 0x000000f02a167890 */ /* 0x000fe2000ff1e03f */
[----:B------:R-:W-:Y:S01]  /*7750*/  R2UR UR24, R27 ;  /* 0x000000001b1872ca */ /* 0x000fe200000e0000 */
[----:B------:R-:W-:Y:S01]  /*7760*/  UIADD3 UR30, UP1, UR42, 0x1f0, URZ ;  /* 0x000001f02a1e7890 */ /* 0x000fe2000ff3e03f */
[----:B------:R-:W-:Y:S01]  /*7770*/  IADD3 R19, R22, 0x100, R19 ;  /* 0x0000010016137810 */ /* 0x000fe20007ffe013 */
[----:B------:R-:W-:Y:S01]  /*7780*/  IMAD R18, R18, 0x2, R22 ;  /* 0x0000000212127824 */ /* 0x000fe200078e0216 */
[----:B------:R-:W-:Y:S01]  /*7790*/  R2UR UR36, R16 ;  /* 0x00000000102472ca */ /* 0x000fe200000e0000 */
[----:B------:R-:W-:Y:S01]  /*77a0*/  UIADD3 UR38, UP2, UR42, 0x2f0, URZ ;  /* 0x000002f02a267890 */ /* 0x000fe2000ff5e03f */
[----:B------:R-:W-:Y:S01]  /*77b0*/  R2UR UR32, R19 ;  /* 0x00000000132072ca */ /* 0x000fe200000e0000 */
[----:B------:R-:W-:Y:S01]  /*77c0*/  UIADD3.X UR23, URZ, UR43, URZ, UP0, !UPT ;  /* 0x0000002b3f177290 */ /* 0x000fe200087fe43f */
[----:B------:R-:W-:Y:S01]  /*77d0*/  R2UR UR8, R18 ;  /* 0x00000000120872ca */ /* 0x000fe200000e0000 */
[----:B------:R-:W-:Y:S01]  /*77e0*/  UIADD3.X UR31, URZ, UR43, URZ, UP1, !UPT ;  /* 0x0000002b3f1f7290 */ /* 0x000fe20008ffe43f */
[----:B------:R-:W-:Y:S01]  /*77f0*/  R2UR UR34, R24 ;  /* 0x00000000182272ca */ /* 0x000fe200000e0000 */
[----:B------:R-:W-:Y:S01]  /*7800*/  UIADD3 UR18, UR10, -0x40, URZ ;  /* 0xffffffc00a127890 */ /* 0x000fe2000fffe03f */
[----:B------:R-:W-:Y:S01]  /*7810*/  R2UR UR35, R20 ;  /* 0x00000000142372ca */ /* 0x000fe200000e0000 */
[----:B------:R-:W-:Y:S01]  /*7820*/  UIADD3 UR24, UR24, 0x30100, URZ ;  /* 0x0003010018187890 */ /* 0x000fe2000fffe03f */
[----:B------:R-:W-:Y:S01]  /*7830*/  R2UR UR26, R23 ;  /* 0x00000000171a72ca */ /* 0x000fe200000e0000 */
[----:B------:R-:W-:Y:S01]  /*7840*/  UIADD3.X UR39, URZ, UR43, URZ, UP2, !UPT ;  /* 0x0000002b3f277290 */ /* 0x000fe200097fe43f */
[----:B------:R-:W-:Y:S01]  /*7850*/  R2UR UR27, R26 ;  /* 0x000000001a1b72ca */ /* 0x000fe200000e0000 */
[----:B------:R-:W-:Y:S01]  /*7860*/  VIADD R7, R7, 0x1 ;  /* 0x0000000107077836 */ /* 0x000fe20000000000 */
[----:B------:R-:W-:Y:S01]  /*7870*/  R2UR UR19, R5 ;  /* 0x00000000051372ca */ /* 0x000fe200000e0000 */
[----:B------:R-:W-:Y:S01]  /*7880*/  UMOV UR40, 0x0 ;  /* 0x0000000000287882 */ /* 0x000fe20000000000 */
[----:B------:R-:W-:Y:S01]  /*7890*/  ISETP.GT.AND P1, PT, R4, 0x1, PT ;  /* 0x000000010400780c */ /* 0x000fe20003f24270 */
[----:B------:R-:W-:Y:S01]  /*78a0*/  UIADD3 UR16, UR8, 0x10100, URZ ;  /* 0x0001010008107890 */ /* 0x000fe2000fffe03f */
[----:B------:R-:W-:Y:S01]  /*78b0*/  ISETP.NE.AND P0, PT, R7, 0x4, PT ;  /* 0x000000040700780c */ /* 0x000fe20003f05270 */
[----:B------:R-:W-:Y:S01]  /*78c0*/  UIADD3 UR8, UR8, 0x14100, URZ ;  /* 0x0001410008087890 */ /* 0x000fe2000fffe03f */
[----:B------:R-:W-:Y:S01]  /*78d0*/  VIADD R26, R26, 0x1 ;  /* 0x000000011a1a7836 */ /* 0x000fe20000000000 */
[----:B------:R-:W-:Y:S01]  /*78e0*/  UMOV UR41, 0x10000000 ;  /* 0x1000000000297882 */ /* 0x000fe20000000000 */
[----:B------:R-:W-:Y:S01]  /*78f0*/  UMOV UR25, UR33 ;  /* 0x0000002100197c82 */ /* 0x000fe20008000000 */
[----:B------:R-:W-:Y:S01]  /*7900*/  UMOV UR28, UR36 ;  /* 0x00000024001c7c82 */ /* 0x000fe20008000000 */
[----:B------:R-:W-:Y:S01]  /*7910*/  UMOV UR13, 0x30000 ;  /* 0x00030000000d7882 */ /* 0x000fe20000000000 */
[----:B------:R0:W-:Y:S01]  /*7920*/  UTMALDG.3D [UR32], [UR22], desc[UR40] ;  /* 0x00002820160075b4 */ /* 0x0001e20008011000 */
[----:B------:R-:W-:Y:S01]  /*7930*/  UMOV UR17, UR33 ;  /* 0x0000002100117c82 */ /* 0x000fe20008000000 */
[----:B------:R-:W-:Y:S01]  /*7940*/  UMOV UR20, UR36 ;  /* 0x0000002400147c82 */ /* 0x000fe20008000000 */
[----:B------:R-:W-:Y:S01]  /*7950*/  UMOV UR9, UR33 ;  /* 0x0000002100097c82 */ /* 0x000fe20008000000 */
[----:B------:R-:W-:Y:S01]  /*7960*/  UMOV UR11, UR19 ;  /* 0x00000013000b7c82 */ /* 0x000fe20008000000 */
[----:B------:R-:W-:Y:S01]  /*7970*/  UMOV UR12, UR36 ;  /* 0x00000024000c7c82 */ /* 0x000fe20008000000 */
[----:B------:R-:W-:Y:S01]  /*7980*/  SEL R19, RZ, 0x1, P0 ;  /* 0x00000001ff137807 */ /* 0x000fe20000000000 */
[----:B------:R-:W-:Y:S01]  /*7990*/  VIADD R25, R25, 0x80 ;  /* 0x0000008019197836 */ /* 0x000fe20000000000 */
[----:B------:R0:W-:Y:S01]  /*79a0*/  UTMALDG.3D [UR24], [UR30], desc[UR40] ;  /* 0x000028181e0075b4 */ /* 0x0001e20008011000 */
[----:B------:R-:W-:Y:S01]  /*79b0*/  VIADD R24, R24, 0x40 ;  /* 0x0000004018187836 */ /* 0x000fe20000000000 */
[----:B------:R-:W-:-:S02]  /*79c0*/  LOP3.LUT R6, R6, R19, RZ, 0x3c, !PT ;  /* 0x0000001306067212 */ /* 0x000fc400078e3cff */
[----:B------:R-:W-:Y:S01]  /*79d0*/  SEL R7, R7, RZ, P0 ;  /* 0x000000ff07077207 */ /* 0x000fe20000000000 */
[----:B------:R0:W-:Y:S01]  /*79e0*/  UTMALDG.3D.MULTICAST [UR16], [UR38], UR13, desc[UR40] ;  /* 0x00002810260073b4 */ /* 0x0001e2000801180d */
[----:B------:R0:W-:Y:S02]  /*79f0*/  UTMALDG.3D.MULTICAST [UR8], [UR38], UR13, desc[UR40] ;  /* 0x00002808260073b4 */ /* 0x0001e4000801180d */
[----:B0-----:R-:W-:Y:S05]  /*7a00*/  @P1 BRA `(.L_x_167) ;  /* 0xfffffff800fc1947 */ /* 0x001fea000383ffff */
.L_x_164:
[----:B------:R-:W-:Y:S05]  /*7a10*/  BSYNC B1 ;  /* 0x0000000000017941 */ /* 0x000fea0003800000 */
.L_x_163:
[----:B------:R-:W-:Y:S01]  /*7a20*/  LOP3.LUT P1, RZ, R11, 0xff, RZ, 0xc0, !PT ;  /* 0x000000ff0bff7812 */ /* 0x000fe2000782c0ff */
[----:B------:R-:W-:Y:S01]  /*7a30*/  IMAD.IADD R14, R13, 0x1, R14 ;  /* 0x000000010d0e7824 */ /* 0x000fe200078e020e */
[----:B------:R-:W-:Y:S01]  /*7a40*/  IADD3 R2, P2, R2, UR14, RZ ;  /* 0x0000000e02027c10 */ /* 0x000fe2000ff5e0ff */
[----:B------:R-:W-:Y:S01]  /*7a50*/  ULDC.64 UR8, c[0x0][0x750] ;  /* 0x0001d40000087ab9 */ /* 0x000fe20000000a00 */
[----:B------:R-:W-:Y:S01]  /*7a60*/  BSSY B1, `(.L_x_168) ;  /* 0x000006b000017945 */ /* 0x000fe20003800000 */
[----:B------:R-:W-:Y:S01]  /*7a70*/  IMAD.MOV.U32 R16, RZ, RZ, -0x1 ;  /* 0xffffffffff107424 */ /* 0x000fe200078e00ff */
[----:B------:R-:W-:Y:S02]  /*7a80*/  SHF.R.U32.HI R4, RZ, 0x2, R14 ;  /* 0x00000002ff047819 */ /* 0x000fe4000001160e */
[----:B------:R-:W-:Y:S02]  /*7a90*/  ISETP.GT.U32.AND P0, PT, R14, 0x3, PT ;  /* 0x000000030e00780c */ /* 0x000fe40003f04070 */
[----:B------:R-:W-:-:S02]  /*7aa0*/  LOP3.LUT R4, R4, 0x1, RZ, 0xc0, !PT ;  /* 0x0000000104047812 */ /* 0x000fc400078ec0ff */
[----:B------:R-:W-:Y:S01]  /*7ab0*/  ISETP.LT.U32.AND P0, PT, R13, 0x4, P0 ;  /* 0x000000040d00780c */ /* 0x000fe20000701070 */
[----:B------:R-:W0:Y:S01]  /*7ac0*/  @P1 S2R R6, SR_CgaCtaId ;  /* 0x0000000000061919 */ /* 0x000e220000008800 */
[----:B------:R-:W-:Y:S02]  /*7ad0*/  @P1 MOV R5, 0x400 ;  /* 0x0000040000051802 */ /* 0x000fe40000000f00 */
[----:B------:R-:W-:Y:S02]  /*7ae0*/  IADD3.X R3, R3, UR4, RZ, P2, !PT ;  /* 0x0000000403037c10 */ /* 0x000fe400097fe4ff */
[----:B------:R-:W-:Y:S02]  /*7af0*/  ISETP.GE.U32.AND P2, PT, R2, UR8, PT ;  /* 0x0000000802007c0c */ /* 0x000fe4000bf46070 */
[----:B------:R-:W-:Y:S02]  /*7b00*/  LOP3.LUT R14, R14, 0x3, RZ, 0xc0, !PT ;  /* 0x000000030e0e7812 */ /* 0x000fe400078ec0ff */
[----:B------:R-:W-:-:S02]  /*7b10*/  PRMT R11, RZ, 0x7610, R11 ;  /* 0x00007610ff0b7816 */ /* 0x000fc4000000000b */
[----:B0-----:R-:W-:Y:S02]  /*7b20*/  @P1 LEA R5, R6, R5, 0x18 ;  /* 0x0000000506051211 */ /* 0x001fe400078ec0ff */
[----:B------:R-:W-:Y:S02]  /*7b30*/  PRMT R6, RZ, 0x7610, R6 ;  /* 0x00007610ff067816 */ /* 0x000fe40000000006 */
[----:B------:R0:W-:Y:S01]  /*7b40*/  @P1 SYNCS.ARRIVE.TRANS64.A1T0 RZ, [R5+URZ+0x58], RZ ;  /* 0x000058ff05ff19a7 */ /* 0x0001e2000810003f */
[----:B------:R-:W-:Y:S02]  /*7b50*/  ISETP.NE.U32.AND P1, PT, R4, 0x1, PT ;  /* 0x000000010400780c */ /* 0x000fe40003f25070 */
[----:B------:R-:W-:Y:S02]  /*7b60*/  SEL R4, RZ, 0x1, !P0 ;  /* 0x00000001ff047807 */ /* 0x000fe40004000000 */
[----:B------:R-:W-:Y:S02]  /*7b70*/  ISETP.GE.U32.AND.EX P0, PT, R3, UR9, PT, P2 ;  /* 0x0000000903007c0c */ /* 0x000fe4000bf06120 */
[----:B------:R-:W-:-:S04]  /*7b80*/  ISETP.GT.U32.AND P1, PT, R13, 0x3, !P1 ;  /* 0x000000030d00780c */ /* 0x000fc80004f24070 */
[----:B0-----:R-:W-:-:S04]  /*7b90*/  SEL R5, RZ, 0x1, !P1 ;  /* 0x00000001ff057807 */ /* 0x001fc80004800000 */
[----:B------:R-:W-:Y:S01]  /*7ba0*/  LOP3.LUT R15, R5, R15, R4, 0x96, !PT ;  /* 0x0000000f050f7212 */ /* 0x000fe200078e9604 */
[----:B------:R-:W-:Y:S02]  /*7bb0*/  IMAD.MOV.U32 R4, RZ, RZ, -0x1 ;  /* 0xffffffffff047424 */ /* 0x000fe400078e00ff */
[----:B------:R-:W-:Y:S01]  /*7bc0*/  IMAD.MOV.U32 R5, RZ, RZ, -0x1 ;  /* 0xffffffffff057424 */ /* 0x000fe200078e00ff */
[----:B------:R-:W-:Y:S06]  /*7bd0*/  @P0 BRA `(.L_x_169) ;  /* 0x00000004004c0947 */ /* 0x000fec0003800000 */
[----:B------:R-:W0:Y:S01]  /*7be0*/  S2R R18, SR_CTAID.X ;  /* 0x0000000000127919 */ /* 0x000e220000002500 */
[----:B------:R-:W-:Y:S01]  /*7bf0*/  ULDC.64 UR8, c[0x0][0x728] ;  /* 0x0001ca0000087ab9 */ /* 0x000fe20000000a00 */
[----:B------:R-:W-:Y:S01]  /*7c00*/  ULDC UR11, c[0x0][0x730] ;  /* 0x0001cc00000b7ab9 */ /* 0x000fe20000000800 */
[----:B------:R-:W-:Y:S01]  /*7c10*/  ISETP.NE.U32.AND P0, PT, RZ, UR8, PT ;  /* 0x00000008ff007c0c */ /* 0x000fe2000bf05070 */
[----:B------:R-:W1:Y:S01]  /*7c20*/  S2R R19, SR_CTAID.Y ;  /* 0x0000000000137919 */ /* 0x000e620000002600 */
[----:B------:R-:W-:Y:S01]  /*7c30*/  ULDC UR12, c[0x0][0x150] ;  /* 0x00005400000c7ab9 */ /* 0x000fe20000000800 */
[----:B------:R-:W-:Y:S01]  /*7c40*/  IMAD.MOV.U32 R4, RZ, RZ, R2 ;  /* 0x000000ffff047224 */ /* 0x000fe200078e0002 */
[----:B------:R-:W-:Y:S01]  /*7c50*/  ISETP.NE.AND.EX P0, PT, RZ, UR9, PT, P0 ;  /* 0x00000009ff007c0c */ /* 0x000fe2000bf05300 */
[----:B------:R-:W-:Y:S01]  /*7c60*/  IMAD.MOV.U32 R5, RZ, RZ, R3 ;  /* 0x000000ffff057224 */ /* 0x000fe200078e0003 */
[----:B0-----:R-:W-:-:S11]  /*7c70*/  I2FP.F32.U32 R20, R18 ;  /* 0x0000001200147245 */ /* 0x001fd60000201000 */
[----:B------:R-:W-:Y:S05]  /*7c80*/  @!P0 BRA `(.L_x_170) ;  /* 0x0000000000288947 */ /* 0x000fea0003800000 */
[----:B------:R-:W-:Y:S02]  /*7c90*/  ULDC UR10, c[0x0][0x734] ;  /* 0x0001cd00000a7ab9 */ /* 0x000fe40000000800 */
[----:B------:R-:W-:-:S05]  /*7ca0*/  IADD3 R5, P0, R2, UR10, RZ ;  /* 0x0000000a02057c10 */ /* 0x000fca000ff1e0ff */
[----:B------:R-:W-:-:S04]  /*7cb0*/  IMAD.X R21, RZ, RZ, R3, P0 ;  /* 0x000000ffff157224 */ /* 0x000fc800000e0603 */
[----:B------:R-:W-:-:S04]  /*7cc0*/  IMAD.WIDE.U32 R6, R21, UR8, RZ ;  /* 0x0000000815067c25 */ /* 0x000fc8000f8e00ff */
[----:B------:R-:W-:-:S04]  /*7cd0*/  IMAD.WIDE.U32 R6, P0, R5, UR9, R6 ;  /* 0x0000000905067c25 */ /* 0x000fc8000f800006 */
[----:B------:R-:W-:-:S04]  /*7ce0*/  IMAD.WIDE.U32 R4, R5, UR8, RZ ;  /* 0x0000000805047c25 */ /* 0x000fc8000f8e00ff */
[----:B------:R-:W-:Y:S01]  /*7cf0*/  IMAD.MOV.U32 R4, RZ, RZ, R7 ;  /* 0x000000ffff047224 */ /* 0x000fe200078e0007 */
[----:B------:R-:W-:Y:S01]  /*7d00*/  IADD3 RZ, P1, R5, R6, RZ ;  /* 0x0000000605ff7210 */ /* 0x000fe20007f3e0ff */
[----:B------:R-:W-:-:S04]  /*7d10*/  IMAD.X R5, RZ, RZ, RZ, P0 ;  /* 0x000000ffff057224 */ /* 0x000fc800000e06ff */
[----:B------:R-:W-:-:S08]  /*7d20*/  IMAD.WIDE.U32.X R4, R21, UR9, R4, P1 ;  /* 0x0000000915047c25 */ /* 0x000fd000088e0404 */
.L_x_170:
[--C-:B------:R-:W-:Y:S01]  /*7d30*/  SHF.R.U64 R16, R4, UR11, R5.reuse ;  /* 0x0000000b04107c19 */ /* 0x100fe20008001205 */
[----:B------:R-:W-:Y:S01]  /*7d40*/  FMUL R20, R20, UR12 ;  /* 0x0000000c14147c20 */ /* 0x000fe20008400000 */
[----:B------:R-:W0:Y:S01]  /*7d50*/  LDC R21, c[0x0][0x144] ;  /* 0x00005100ff157b82 */ /* 0x000e220000000800 */
[----:B-1----:R-:W-:Y:S01]  /*7d60*/  I2FP.F32.U32 R6, R19 ;  /* 0x0000001300067245 */ /* 0x002fe20000201000 */
[----:B------:R-:W-:Y:S01]  /*7d70*/  ULDC UR10, c[0x0][0x154] ;  /* 0x00005500000a7ab9 */ /* 0x000fe20000000800 */
[----:B------:R-:W-:Y:S01]  /*7d80*/  SHF.R.U32.HI R4, RZ, UR11, R5 ;  /* 0x0000000bff047c19 */ /* 0x000fe20008011605 */
[----:B------:R-:W-:Y:S01]  /*7d90*/  ULDC.64 UR8, c[0x0][0x720] ;  /* 0x0001c80000087ab9 */ /* 0x000fe20000000a00 */
[----:B------:R-:W-:Y:S01]  /*7da0*/  IADD3 R5, P0, RZ, -R16, RZ ;  /* 0x80000010ff057210 */ /* 0x000fe20007f1e0ff */
[----:B------:R-:W1:Y:S01]  /*7db0*/  F2I.U32.TRUNC.NTZ R20, R20 ;  /* 0x0000001400147305 */ /* 0x000e62000020f000 */
[----:B------:R-:W-:Y:S01]  /*7dc0*/  FMUL R6, R6, UR10 ;  /* 0x0000000a06067c20 */ /* 0x000fe20008400000 */
[----:B------:R-:W2:Y:S01]  /*7dd0*/  LDC R22, c[0x0][0x148] ;  /* 0x00005200ff167b82 */ /* 0x000ea20000000800 */
[----:B------:R-:W-:Y:S01]  /*7de0*/  ULDC.64 UR10, c[0x0][0x740] ;  /* 0x0001d000000a7ab9 */ /* 0x000fe20000000a00 */
[----:B------:R-:W-:Y:S01]  /*7df0*/  IMAD.X R4, RZ, RZ, ~R4, P0 ;  /* 0x000000ffff047224 */ /* 0x000fe200000e0e04 */
[----:B------:R-:W-:-:S03]  /*7e00*/  ISETP.NE.U32.AND P0, PT, RZ, UR10, PT ;  /* 0x0000000aff007c0c */ /* 0x000fc6000bf05070 */
[----:B------:R-:W-:Y:S01]  /*7e10*/  IMAD R4, R4, UR8, RZ ;  /* 0x0000000804047c24 */ /* 0x000fe2000f8e02ff */
[----:B------:R-:W3:Y:S01]  /*7e20*/  F2I.U32.TRUNC.NTZ R6, R6 ;  /* 0x0000000600067305 */ /* 0x000ee2000020f000 */
[----:B------:R-:W-:Y:S02]  /*7e30*/  ISETP.NE.AND.EX P0, PT, RZ, UR11, PT, P0 ;  /* 0x0000000bff007c0c */ /* 0x000fe4000bf05300 */
[C---:B------:R-:W-:Y:S02]  /*7e40*/  IMAD R7, R5.reuse, UR9, R4 ;  /* 0x0000000905077c24 */ /* 0x040fe4000f8e0204 */
[----:B------:R-:W-:Y:S01]  /*7e50*/  IMAD.WIDE.U32 R4, R5, UR8, R2 ;  /* 0x0000000805047c25 */ /* 0x000fe2000f8e0002 */
[----:B------:R-:W-:-:S03]  /*7e60*/  ULDC UR8, c[0x0][0x718] ;  /* 0x0001c60000087ab9 */ /* 0x000fc60000000800 */
[----:B-1----:R-:W-:Y:S02]  /*7e70*/  IMAD.MOV R20, RZ, RZ, -R20 ;  /* 0x000000ffff147224 */ /* 0x002fe400078e0a14 */
[----:B------:R-:W-:Y:S02]  /*7e80*/  IMAD.IADD R5, R5, 0x1, R7 ;  /* 0x0000000105057824 */ /* 0x000fe400078e0207 */
[----:B0-----:R-:W-:-:S03]  /*7e90*/  IMAD R18, R21, R20, R18 ;  /* 0x0000001415127224 */ /* 0x001fc600078e0212 */
[--C-:B------:R-:W-:Y:S01]  /*7ea0*/  SHF.R.U64 R20, R4, UR8, R5.reuse ;  /* 0x0000000804147c19 */ /* 0x100fe20008001205 */
[----:B---3--:R-:W-:Y:S01]  /*7eb0*/  IMAD.MOV R4, RZ, RZ, -R6 ;  /* 0x000000ffff047224 */ /* 0x008fe200078e0a06 */
[----:B------:R-:W-:Y:S01]  /*7ec0*/  SHF.R.U32.HI R5, RZ, UR8, R5 ;  /* 0x00000008ff057c19 */ /* 0x000fe20008011605 */
[----:B------:R-:W-:Y:S02]  /*7ed0*/  ULDC UR8, c[0x0][0x708] ;  /* 0x0001c20000087ab9 */ /* 0x000fe40000000800 */
[----:B--2---:R-:W-:Y:S01]  /*7ee0*/  @P4 IMAD R18, R22, R4, R19 ;  /* 0x0000000416124224 */ /* 0x004fe200078e0213 */
[--C-:B------:R-:W-:Y:S02]  /*7ef0*/  SHF.R.U64 R22, R20, UR8, R5.reuse ;  /* 0x0000000814167c19 */ /* 0x100fe40008001205 */
[----:B------:R-:W-:Y:S01]  /*7f00*/  SHF.R.U32.HI R5, RZ, UR8, R5 ;  /* 0x00000008ff057c19 */ /* 0x000fe20008011605 */
[----:B------:R-:W-:-:S03]  /*7f10*/  ULDC UR8, c[0x0][0x758] ;  /* 0x0001d60000087ab9 */ /* 0x000fc60000000800 */
[--C-:B------:R-:W-:Y:S02]  /*7f20*/  SHF.R.U64 R19, R22, UR8, R5.reuse ;  /* 0x0000000816137c19 */ /* 0x100fe40008001205 */
[----:B------:R-:W-:-:S03]  /*7f30*/  SHF.R.U32.HI R21, RZ, UR8, R5 ;  /* 0x00000008ff157c19 */ /* 0x000fc60008011605 */
[----:B------:R-:W-:Y:S02]  /*7f40*/  IMAD.MOV.U32 R6, RZ, RZ, R19 ;  /* 0x000000ffff067224 */ /* 0x000fe400078e0013 */
[----:B------:R-:W-:Y:S01]  /*7f50*/  IMAD.MOV.U32 R5, RZ, RZ, R21 ;  /* 0x000000ffff057224 */ /* 0x000fe200078e0015 */
[----:B------:R-:W-:Y:S06]  /*7f60*/  @!P0 BRA `(.L_x_171) ;  /* 0x00000000002c8947 */ /* 0x000fec0003800000 */
        /* <DEDUP_REMOVED lines=9> */
[----:B------:R-:W-:-:S04]  /*8000*/  IMAD.WIDE.U32.X R4, R21, UR11, R4, P1 ;  /* 0x0000000b15047c25 */ /* 0x000fc800088e0404 */
[----:B------:R-:W-:-:S07]  /*8010*/  IMAD.MOV.U32 R6, RZ, RZ, R4 ;  /* 0x000000ffff067224 */ /* 0x000fce00078e0004 */
.L_x_171:
[----:B------:R-:W-:Y:S01]  /*8020*/  ULDC UR8, c[0x0][0x748] ;  /* 0x0001d20000087ab9 */ /* 0x000fe20000000800 */
[----:B------:R-:W-:Y:S01]  /*8030*/  LOP3.LUT R4, R22, UR7, RZ, 0xc0, !PT ;  /* 0x0000000716047c12 */ /* 0x000fe2000f8ec0ff */
[----:B------:R-:W-:Y:S01]  /*8040*/  ULDC UR9, c[0x0][0x710] ;  /* 0x0001c40000097ab9 */ /* 0x000fe20000000800 */
[----:B------:R-:W-:Y:S01]  /*8050*/  SHF.R.U64 R5, R6, UR8, R5 ;  /* 0x0000000806057c19 */ /* 0x000fe20008001205 */
[----:B------:R-:W-:Y:S01]  /*8060*/  ULDC UR8, c[0x0][0x738] ;  /* 0x0001ce0000087ab9 */ /* 0x000fe20000000800 */
[----:B------:R-:W-:-:S03]  /*8070*/  LOP3.LUT R20, R20, UR5, RZ, 0xc0, !PT ;  /* 0x0000000514147c12 */ /* 0x000fc6000f8ec0ff */
[----:B------:R-:W-:Y:S02]  /*8080*/  IMAD.MOV R6, RZ, RZ, -R5 ;  /* 0x000000ffff067224 */ /* 0x000fe400078e0a05 */
[----:B------:R-:W-:Y:S02]  /*8090*/  IMAD R5, R5, UR6, R4 ;  /* 0x0000000605057c24 */ /* 0x000fe4000f8e0204 */
[----:B------:R-:W-:Y:S01]  /*80a0*/  IMAD R19, R6, UR8, R19 ;  /* 0x0000000806137c24 */ /* 0x000fe2000f8e0213 */
[----:B------:R-:W-:Y:S01]  /*80b0*/  ULDC UR8, c[0x0][0x700] ;  /* 0x0001c00000087ab9 */ /* 0x000fe20000000800 */
[----:B------:R-:W-:Y:S02]  /*80c0*/  IMAD R18, R5, UR9, R18 ;  /* 0x0000000905127c24 */ /* 0x000fe4000f8e0212 */
[----:B------:R-:W-:Y:S02]  /*80d0*/  IMAD R19, R19, UR8, R20 ;  /* 0x0000000813137c24 */ /* 0x000fe4000f8e0214 */
[----:B------:R-:W-:-:S03]  /*80e0*/  IMAD.MOV.U32 R6, RZ, RZ, 0x1 ;  /* 0x00000001ff067424 */ /* 0x000fc600078e00ff */
[----:B------:R-:W-:Y:S02]  /*80f0*/  SEL R5, R19, R18, !P4 ;  /* 0x0000001213057207 */ /* 0x000fe40006000000 */
[----:B------:R-:W-:-:S07]  /*8100*/  SEL R4, R18, R19, !P4 ;  /* 0x0000001312047207 */ /* 0x000fce0006000000 */
.L_x_169:
[----:B------:R-:W-:Y:S05]  /*8110*/  BSYNC B1 ;  /* 0x0000000000017941 */ /* 0x000fea0003800000 */
.L_x_168:
[----:B------:R-:W-:-:S13]  /*8120*/  LOP3.LUT P0, RZ, R6, 0xff, RZ, 0xc0, !PT ;  /* 0x000000ff06ff7812 */ /* 0x000fda000780c0ff */
[----:B------:R-:W-:Y:S05]  /*8130*/  @P0 BRA `(.L_x_172) ;  /* 0xfffffff000f00947 */ /* 0x000fea000383ffff */
[----:B------:R-:W-:Y:S05]  /*8140*/  BSYNC B0 ;  /* 0x0000000000007941 */ /* 0x000fea0003800000 */
.L_x_161:
[----:B------:R-:W-:-:S03]  /*8150*/  UMOV UR8, 0xffffffff ;  /* 0xffffffff00087882 */ /* 0x000fc60000000000 */
[----:B------:R-:W-:Y:S05]  /*8160*/  BRA.DIV UR8, `(.L_x_173) ;  /* 0x0000000608047947 */ /* 0x000fea000b800000 */
[----:B------:R-:W-:-:S13]  /*8170*/  ELECT P0, URZ, PT ;  /* 0x00000000003f782f */ /* 0x000fda0003800000 */
.L_x_187:
[----:B------:R-:W-:Y:S04]  /*8180*/  BSSY B0, `(.L_x_174) ;  /* 0x000002b000007945 */ /* 0x000fe80003800000 */
[----:B------:R-:W-:Y:S05]  /*8190*/  @!P0 BRA `(.L_x_175) ;  /* 0x0000000000a48947 */ /* 0x000fea0003800000 */
[----:B------:R-:W-:-:S04]  /*81a0*/  LOP3.LUT R0, R0, 0x2, RZ, 0xfc, !PT ;  /* 0x0000000200007812 */ /* 0x000fc800078efcff */
[----:B------:R-:W-:-:S13]  /*81b0*/  ISETP.NE.AND P0, PT, R0, 0x3, PT ;  /* 0x000000030000780c */ /* 0x000fda0003f05270 */
[----:B------:R-:W-:Y:S05]  /*81c0*/  @!P0 BRA `(.L_x_176) ;  /* 0x0000000000048947 */ /* 0x000fea0003800000 */
[----:B------:R-:W-:Y:S01]  /*81d0*/  BPT.TRAP 0x1 ;  /* 0x000000040000795c */ /* 0x000fe20000300000 */
.L_x_176:
[----:B------:R-:W0:Y:S01]  /*81e0*/  S2R R3, SR_CgaCtaId ;  /* 0x0000000000037919 */ /* 0x000e220000008800 */
[----:B------:R-:W-:Y:S02]  /*81f0*/  MOV R0, 0x400 ;  /* 0x0000040000007802 */ /* 0x000fe40000000f00 */
[----:B------:R-:W-:Y:S02]  /*8200*/  SHF.L.U32 R2, R15, 0x1f, RZ ;  /* 0x0000001f0f027819 */ /* 0x000fe400000006ff */
[----:B0-----:R-:W-:-:S05]  /*8210*/  LEA R3, R3, R0, 0x18 ;  /* 0x0000000003037211 */ /* 0x001fca00078ec0ff */
[----:B------:R-:W-:-:S04]  /*8220*/  VIADD R3, R3, 0x20 ;  /* 0x0000002003037836 */ /* 0x000fc80000000000 */
[C---:B------:R-:W-:Y:S02]  /*8230*/  IMAD R5, R14.reuse, 0x8, R3 ;  /* 0x000000080e057824 */ /* 0x040fe400078e0203 */
[----:B------:R-:W-:Y:S02]  /*8240*/  VIADD R14, R14, 0x1 ;  /* 0x000000010e0e7836 */ /* 0x000fe40000000000 */
[----:B------:R-:W0:Y:S03]  /*8250*/  SYNCS.PHASECHK.TRANS64.TRYWAIT P0, [R5+URZ], R2 ;  /* 0x00000002050075a7 */ /* 0x000e26000800017f */
[----:B------:R-:W-:-:S04]  /*8260*/  ISETP.NE.AND P1, PT, R14, 0x4, PT ;  /* 0x000000040e00780c */ /* 0x000fc80003f25270 */
[----:B------:R-:W-:Y:S02]  /*8270*/  SEL R0, RZ, 0x1, P1 ;  /* 0x00000001ff007807 */ /* 0x000fe40000800000 */
[----:B------:R-:W-:Y:S02]  /*8280*/  SEL R14, R14, RZ, P1 ;  /* 0x000000ff0e0e7207 */ /* 0x000fe40000800000 */
[----:B------:R-:W-:-:S03]  /*8290*/  LOP3.LUT R15, R15, R0, RZ, 0x3c, !PT ;  /* 0x000000000f0f7212 */ /* 0x000fc600078e3cff */
[----:B------:R-:W-:Y:S01]  /*82a0*/  IMAD R7, R14, 0x8, R3 ;  /* 0x000000080e077824 */ /* 0x000fe200078e0203 */
[----:B------:R-:W-:Y:S01]  /*82b0*/  SHF.L.U32 R4, R15, 0x1f, RZ ;  /* 0x0000001f0f047819 */ /* 0x000fe200000006ff */
[----:B0-----:R-:W-:Y:S06]  /*82c0*/  @!P0 BRA `(.L_x_177) ;  /* 0x0000000000cc8947 */ /* 0x001fec0003800000 */
.L_x_188:
[----:B------:R-:W1:Y:S01]  /*82d0*/  SYNCS.PHASECHK.TRANS64.TRYWAIT P0, [R7+URZ], R4 ;  /* 0x00000004070075a7 */ /* 0x000e62000800017f */
[----:B------:R-:W-:-:S05]  /*82e0*/  VIADD R0, R14, 0x1 ;  /* 0x000000010e007836 */ /* 0x000fca0000000000 */
[----:B------:R-:W-:-:S04]  /*82f0*/  ISETP.NE.AND P1, PT, R0, 0x4, PT ;  /* 0x000000040000780c */ /* 0x000fc80003f25270 */
[----:B0-----:R-:W-:Y:S02]  /*8300*/  SEL R2, RZ, 0x1, P1 ;  /* 0x00000001ff027807 */ /* 0x001fe40000800000 */
[----:B------:R-:W-:Y:S02]  /*8310*/  SEL R0, R0, RZ, P1 ;  /* 0x000000ff00007207 */ /* 0x000fe40000800000 */
[----:B------:R-:W-:-:S03]  /*8320*/  LOP3.LUT R15, R15, R2, RZ, 0x3c, !PT ;  /* 0x000000020f0f7212 */ /* 0x000fc600078e3cff */
[----:B------:R-:W-:Y:S01]  /*8330*/  IMAD R6, R0, 0x8, R3 ;  /* 0x0000000800067824 */ /* 0x000fe200078e0203 */
[----:B------:R-:W-:Y:S01]  /*8340*/  SHF.L.U32 R5, R15, 0x1f, RZ ;  /* 0x0000001f0f057819 */ /* 0x000fe200000006ff */
[----:B-1----:R-:W-:Y:S06]  /*8350*/  @!P0 BRA `(.L_x_178) ;  /* 0x0000000000bc8947 */ /* 0x002fec0003800000 */
.L_x_189:
[----:B------:R-:W1:Y:S01]  /*8360*/  SYNCS.PHASECHK.TRANS64.TRYWAIT P0, [R6+URZ], R5 ;  /* 0x00000005060075a7 */ /* 0x000e62000800017f */
[----:B------:R-:W-:-:S05]  /*8370*/  VIADD R0, R0, 0x1 ;  /* 0x0000000100007836 */ /* 0x000fca0000000000 */
[----:B------:R-:W-:-:S04]  /*8380*/  ISETP.NE.AND P1, PT, R0, 0x4, PT ;  /* 0x000000040000780c */ /* 0x000fc80003f25270 */
[----:B------:R-:W-:Y:S02]  /*8390*/  SEL R2, RZ, 0x1, P1 ;  /* 0x00000001ff027807 */ /* 0x000fe40000800000 */
[----:B------:R-:W-:Y:S02]  /*83a0*/  SEL R0, R0, RZ, P1 ;  /* 0x000000ff00007207 */ /* 0x000fe40000800000 */
[----:B------:R-:W-:Y:S01]  /*83b0*/  LOP3.LUT R2, R15, R2, RZ, 0x3c, !PT ;  /* 0x000000020f027212 */ /* 0x000fe200078e3cff */
[----:B-1----:R-:W-:Y:S06]  /*83c0*/  @!P0 BRA `(.L_x_179) ;  /* 0x0000000000b48947 */ /* 0x002fec0003800000 */
.L_x_190:
[----:B------:R-:W-:Y:S01]  /*83d0*/  IMAD R3, R0, 0x8, R3 ;  /* 0x0000000800037824 */ /* 0x000fe200078e0203 */
[----:B------:R-:W-:-:S07]  /*83e0*/  SHF.L.U32 R0, R2, 0x1f, RZ ;  /* 0x0000001f02007819 */ /* 0x000fce00000006ff */
.L_x_180:
[----:B--2---:R2:W3:Y:S02]  /*83f0*/  SYNCS.PHASECHK.TRANS64.TRYWAIT P0, [R3+URZ], R0 ;  /* 0x00000000030075a7 */ /* 0x0044e4000800017f */
[----:B---3--:R-:W-:Y:S05]  /*8400*/  @!P0 NANOSLEEP.SYNCS 0x989680 ;  /* 0x009896800000895d */ /* 0x008fea0003900000 */
[----:B------:R-:W3:Y:S02]  /*8410*/  @!P0 SYNCS.PHASECHK.TRANS64 P0, [R3+URZ], R0 ;  /* 0x00000000030085a7 */ /* 0x000ee4000800007f */
[----:B---3--:R-:W-:Y:S05]  /*8420*/  @!P0 BRA `(.L_x_180) ;  /* 0xfffffffc00f08947 */ /* 0x008fea000383ffff */
.L_x_175:
[----:B------:R-:W-:Y:S05]  /*8430*/  BSYNC B0 ;  /* 0x0000000000007941 */ /* 0x000fea0003800000 */
.L_x_174:
[----:B------:R-:W-:Y:S05]  /*8440*/  EXIT ;  /* 0x000000000000794d */ /* 0x000fea0003800000 */
.L_x_21:
[----:B-1----:R-:W-:-:S04]  /*8450*/  IMAD.U32 R93, RZ, RZ, UR8 ;  /* 0x00000008ff5d7e24 */ /* 0x002fc8000f8e00ff */
[----:B------:R1:W4:Y:S03]  /*8460*/  SYNCS.PHASECHK.TRANS64.TRYWAIT P0, [R93+URZ], R92 ;  /* 0x0000005c5d0075a7 */ /* 0x000326000800017f */
[----:B----4-:R-:W-:Y:S05]  /*8470*/  @!P0 NANOSLEEP.SYNCS 0x989680 ;  /* 0x009896800000895d */ /* 0x010fea0003900000 */
[----:B------:R-:W4:Y:S02]  /*8480*/  @!P0 SYNCS.PHASECHK.TRANS64 P0, [R93+URZ], R92 ;  /* 0x0000005c5d0085a7 */ /* 0x000f24000800007f */
[----:B----4-:R-:W-:Y:S05]  /*8490*/  @!P0 BRA `(.L_x_21) ;  /* 0xfffffffc00ec8947 */ /* 0x010fea000383ffff */
[----:B------:R-:W-:Y:S05]  /*84a0*/  BRA `(.L_x_20) ;  /* 0xffffff9400207947 */ /* 0x000fea000383ffff */
.L_x_162:
[----:B------:R-:W-:Y:S01]  /*84b0*/  BSSY B1, `(.L_x_181) ;  /* 0x0000006000017945 */ /* 0x000fe20003800000 */
[----:B------:R-:W-:-:S07]  /*84c0*/  IMAD.MOV.U32 R6, RZ, RZ, -0x1 ;  /* 0xffffffffff067424 */ /* 0x000fce00078e00ff */
[----:B------:R-:W-:Y:S05]  /*84d0*/  WARPSYNC.COLLECTIVE R6, `(.L_x_182) ;  /* 0x00000000060c7348 */ /* 0x000fea0003c00000 */
[----:B------:R-:W-:Y:S02]  /*84e0*/  ELECT P0, UR62, PT ;  /* 0x00000000003e782f */ /* 0x000fe40003800000 */
[----:B------:R-:W-:Y:S01]  /*84f0*/  MOV R6, UR62 ;  /* 0x0000003e00067c02 */ /* 0x000fe20008000f00 */
[----:B------:R-:W-:Y:S10]  /*8500*/  ENDCOLLECTIVE ;  /* 0x000000000000791b */ /* 0x000ff40003800000 */
.L_x_182:
[----:B------:R-:W-:Y:S05]  /*8510*/  BSYNC B1 ;  /* 0x0000000000017941 */ /* 0x000fea0003800000 */
.L_x_181:
[----:B------:R-:W-:Y:S05]  /*8520*/  BRA `(.L_x_183) ;  /* 0xfffffff000007947 */ /* 0x000fea000383ffff */
.L_x_165:
[----:B-1----:R1:W2:Y:S02]  /*8530*/  SYNCS.PHASECHK.TRANS64.TRYWAIT P0, [R21+URZ+0x20], R18 ;  /* 0x00002012150075a7 */ /* 0x0022a4000800017f */
[----:B--2---:R-:W-:Y:S05]  /*8540*/  @!P0 NANOSLEEP.SYNCS 0x989680 ;  /* 0x009896800000895d */ /* 0x004fea0003900000 */
[----:B------:R-:W2:Y:S02]  /*8550*/  @!P0 SYNCS.PHASECHK.TRANS64 P0, [R21+URZ+0x20], R18 ;  /* 0x00002012150085a7 */ /* 0x000ea4000800007f */
[----:B--2---:R-:W-:Y:S05]  /*8560*/  @!P0 BRA `(.L_x_165) ;  /* 0xfffffffc00f08947 */ /* 0x004fea000383ffff */
[----:B------:R-:W-:Y:S05]  /*8570*/  BRA `(.L_x_184) ;  /* 0xfffffff000447947 */ /* 0x000fea000383ffff */
.L_x_173:
[----:B------:R-:W-:Y:S01]  /*8580*/  BSSY B0, `(.L_x_185) ;  /* 0x0000006000007945 */ /* 0x000fe20003800000 */
[----:B------:R-:W-:-:S07]  /*8590*/  IMAD.MOV.U32 R6, RZ, RZ, -0x1 ;  /* 0xffffffffff067424 */ /* 0x000fce00078e00ff */
[----:B------:R-:W-:Y:S05]  /*85a0*/  WARPSYNC.COLLECTIVE R6, `(.L_x_186) ;  /* 0x00000000060c7348 */ /* 0x000fea0003c00000 */
[----:B------:R-:W-:Y:S02]  /*85b0*/  ELECT P0, UR62, PT ;  /* 0x00000000003e782f */ /* 0x000fe40003800000 */
[----:B------:R-:W-:Y:S01]  /*85c0*/  MOV R6, UR62 ;  /* 0x0000003e00067c02 */ /* 0x000fe20008000f00 */
[----:B------:R-:W-:Y:S10]  /*85d0*/  ENDCOLLECTIVE ;  /* 0x000000000000791b */ /* 0x000ff40003800000 */
.L_x_186:
[----:B------:R-:W-:Y:S05]  /*85e0*/  BSYNC B0 ;  /* 0x0000000000007941 */ /* 0x000fea0003800000 */
.L_x_185:
[----:B------:R-:W-:Y:S05]  /*85f0*/  BRA `(.L_x_187) ;  /* 0xfffffff800e07947 */ /* 0x000fea000383ffff */
.L_x_177:
[----:B0-----:R0:W1:Y:S02]  /*8600*/  SYNCS.PHASECHK.TRANS64.TRYWAIT P0, [R5+URZ], R2 ;  /* 0x00000002050075a7 */ /* 0x001064000800017f */
[----:B-1----:R-:W-:Y:S05]  /*8610*/  @!P0 NANOSLEEP.SYNCS 0x989680 ;  /* 0x009896800000895d */ /* 0x002fea0003900000 */
[----:B------:R-:W1:Y:S02]  /*8620*/  @!P0 SYNCS.PHASECHK.TRANS64 P0, [R5+URZ], R2 ;  /* 0x00000002050085a7 */ /* 0x000e64000800007f */
[----:B-1----:R-:W-:Y:S05]  /*8630*/  @!P0 BRA `(.L_x_177) ;  /* 0xfffffffc00f08947 */ /* 0x002fea000383ffff */
[----:B------:R-:W-:Y:S05]  /*8640*/  BRA `(.L_x_188) ;  /* 0xfffffffc00207947 */ /* 0x000fea000383ffff */
.L_x_178:
[----:B0-----:R0:W1:Y:S02]  /*8650*/  SYNCS.PHASECHK.TRANS64.TRYWAIT P0, [R7+URZ], R4 ;  /* 0x00000004070075a7 */ /* 0x001064000800017f */
[----:B-1----:R-:W-:Y:S05]  /*8660*/  @!P0 NANOSLEEP.SYNCS 0x989680 ;  /* 0x009896800000895d */ /* 0x002fea0003900000 */
[----:B------:R-:W1:Y:S02]  /*8670*/  @!P0 SYNCS.PHASECHK.TRANS64 P0, [R7+URZ], R4 ;  /* 0x00000004070085a7 */ /* 0x000e64000800007f */
[----:B-1----:R-:W-:Y:S05]  /*8680*/  @!P0 BRA `(.L_x_178) ;  /* 0xfffffffc00f08947 */ /* 0x002fea000383ffff */
[----:B------:R-:W-:Y:S05]  /*8690*/  BRA `(.L_x_189) ;  /* 0xfffffffc00307947 */ /* 0x000fea000383ffff */
.L_x_179:
[----:B-1----:R1:W2:Y:S02]  /*86a0*/  SYNCS.PHASECHK.TRANS64.TRYWAIT P0, [R6+URZ], R5 ;  /* 0x00000005060075a7 */ /* 0x0022a4000800017f */
[----:B--2---:R-:W-:Y:S05]  /*86b0*/  @!P0 NANOSLEEP.SYNCS 0x989680 ;  /* 0x009896800000895d */ /* 0x004fea0003900000 */
[----:B------:R-:W2:Y:S02]  /*86c0*/  @!P0 SYNCS.PHASECHK.TRANS64 P0, [R6+URZ], R5 ;  /* 0x00000005060085a7 */ /* 0x000ea4000800007f */
[----:B--2---:R-:W-:Y:S05]  /*86d0*/  @!P0 BRA `(.L_x_179) ;  /* 0xfffffffc00f08947 */ /* 0x004fea000383ffff */
[----:B------:R-:W-:Y:S05]  /*86e0*/  BRA `(.L_x_190) ;  /* 0xfffffffc00387947 */ /* 0x000fea000383ffff */
.L_x_191:
[----:B------:R-:W-:-:S00]  /*86f0*/  BRA `(.L_x_191) ;  /* 0xfffffffc00fc7947 */ /* 0x000fc0000383ffff */
[----:B------:R-:W-:-:S00]  /*8700*/  NOP ;  /* 0x0000000000007918 */ /* 0x000fc00000000000 */
[----:B------:R-:W-:-:S00]  /*8710*/  NOP ;  /* 0x0000000000007918 */ /* 0x000fc00000000000 */
[----:B------:R-:W-:-:S00]  /*8720*/  NOP ;  /* 0x0000000000007918 */ /* 0x000fc00000000000 */
[----:B------:R-:W-:-:S00]  /*8730*/  NOP ;  /* 0x0000000000007918 */ /* 0x000fc00000000000 */
[----:B------:R-:W-:-:S00]  /*8740*/  NOP ;  /* 0x0000000000007918 */ /* 0x000fc00000000000 */
[----:B------:R-:W-:-:S00]  /*8750*/  NOP ;  /* 0x0000000000007918 */ /* 0x000fc00000000000 */
[----:B------:R-:W-:-:S00]  /*8760*/  NOP ;  /* 0x0000000000007918 */ /* 0x000fc00000000000 */
[----:B------:R-:W-:-:S00]  /*8770*/  NOP ;  /* 0x0000000000007918 */ /* 0x000fc00000000000 */
.L_x_192:


//--------------------- .nv.shared._ZN7cutlass13device_kernelINS_4gemm6kernel13GemmUniversalIN4cute5tupleIJiiiiEEENS1_10collective13CollectiveMmaINS1_40MainloopSm90TmaGmmaWarpSpecializedSparseILi4ENS5_IJNS4_1CILi2EEENSA_ILi1EEESC_EEENS1_35KernelTmaWarpSpecializedCooperativeEEENS5_IJNSA_ILi128EEESG_SG_EEENS_10bfloat16_tENS5_IJNS4_6LayoutINS5_IJiNS5_IJSB_iEEEiEEENS5_IJlNS5_IJSC_SB_EEElEEEEENSJ_INS5_IJNS5_IJNS5_IJNSA_ILi8EEESB_NSA_ILi4EEEEEEiEEENS5_IJNS5_IJNSA_ILi16EEESB_SQ_EEEiEEEiEEENS5_IJNS5_IJNS5_IJSG_ST_NSA_ILi2048EEEEEENSA_ILi8192EEEEEENS5_IJNS5_IJSC_NSA_ILi1024EEENSA_ILi32EEEEEElEEElEEEEEEEESI_NS5_IJlSC_lEEENS4_8TiledMMAINS4_8MMA_AtomIJNS4_4SM904GMMA6SPARSE29GMMA_64x128x32_F32BF16BF16_SSILNS1C_5MajorE0ELS1F_0ELNS1C_7ScaleInE1ELS1G_1ELNS1C_9SparseSelE0EEEEEENSJ_ISD_NS5_IJSC_NSA_ILi0EEES1K_EEEEENS5_IJNS4_10UnderscoreES1N_S1N_EEEEENS4_13SM90_TMA_LOADENS4_14ComposedLayoutINS4_7SwizzleILi3ELi4ELi3EEENS4_25smem_sparse_ptr_flag_bitsILi2ELi16EEENSJ_INS5_IJNS5_IJSC_SP_EEENS5_IJSB_NSA_ILi64EEEEEEEEENS5_IJNS5_IJS1K_SG_EEESM_EEEEEEEvNS4_8identityENS4_23SM90_TMA_LOAD_MULTICASTENS1R_IS1T_NS4_18smem_ptr_flag_bitsILi16EEENSJ_INS5_IJSP_S1X_EEENS5_IJS1X_SC_EEEEEEEvS24_EENS_8epilogue10collective6detail29Sm90TmaWarpSpecializedAdapterINS2E_15DefaultEpilogueIfNS5_IJSC_llEEES2I_NS2D_6thread17LinearCombinationIfLi1EffLNS2J_9ScaleType4KindE0ELNS_15FloatRoundStyleE2EfEENS1_15EpilogueDefaultEEEEEvvEEEEvNT_6ParamsE --------------------------
	.section	.nv.shared._ZN7cutlass13device_kernelINS_4gemm6kernel13GemmUniversalIN4cute5tupleIJiiiiEEENS1_10collective13CollectiveMmaINS1_40MainloopSm90TmaGmmaWarpSpecializedSparseILi4ENS5_IJNS4_1CILi2EEENSA_ILi1EEESC_EEENS1_35KernelTmaWarpSpecializedCooperativeEEENS5_IJNSA_ILi128EEESG_SG_EEENS_10bfloat16_tENS5_IJNS4_6LayoutINS5_IJiNS5_IJSB_iEEEiEEENS5_IJlNS5_IJSC_SB_EEElEEEEENSJ_INS5_IJNS5_IJNS5_IJNSA_ILi8EEESB_NSA_ILi4EEEEEEiEEENS5_IJNS5_IJNSA_ILi16EEESB_SQ_EEEiEEEiEEENS5_IJNS5_IJNS5_IJSG_ST_NSA_ILi2048EEEEEENSA_ILi8192EEEEEENS5_IJNS5_IJSC_NSA_ILi1024EEENSA_ILi32EEEEEElEEElEEEEEEEESI_NS5_IJlSC_lEEENS4_8TiledMMAINS4_8MMA_AtomIJNS4_4SM904GMMA6SPARSE29GMMA_64x128x32_F32BF16BF16_SSILNS1C_5MajorE0ELS1F_0ELNS1C_7ScaleInE1ELS1G_1ELNS1C_9SparseSelE0EEEEEENSJ_ISD_NS5_IJSC_NSA_ILi0EEES1K_EEEEENS5_IJNS4_10UnderscoreES1N_S1N_EEEEENS4_13SM90_TMA_LOADENS4_14ComposedLayoutINS4_7SwizzleILi3ELi4ELi3EEENS4_25smem_sparse_ptr_flag_bitsILi2ELi16EEENSJ_INS5_IJNS5_IJSC_SP_EEENS5_IJSB_NSA_ILi64EEEEEEEEENS5_IJNS5_IJS1K_SG_EEESM_EEEEEEEvNS4_8identityENS4_23SM90_TMA_LOAD_MULTICASTENS1R_IS1T_NS4_18smem_ptr_flag_bitsILi16EEENSJ_INS5_IJSP_S1X_EEENS5_IJS1X_SC_EEEEEEEvS24_EENS_8epilogue10collective6detail29Sm90TmaWarpSpecializedAdapterINS2E_15DefaultEpilogueIfNS5_IJSC_llEEES2I_NS2D_6thread17LinearCombinationIfLi1EffLNS2J_9ScaleType4KindE0ELNS_15FloatRoundStyleE2EfEENS1_15EpilogueDefaultEEEEEvvEEEEvNT_6ParamsE,"aw",@nobits
	.sectionflags	@""
	.align	16
	.zero		1024


//--------------------- .nv.shared.reserved.0     --------------------------
	.section	.nv.shared.reserved.0,"aw",@nobits
	.weak		__nv_reservedSMEM_offset_0_alias
	.size		__nv_reservedSMEM_offset_0_alias, 0, 0
	.other		__nv_reservedSMEM_offset_0_alias,@"STO_CUDA_RESERVED_SHARED STV_DEFAULT"
__nv_reservedSMEM_offset_0_alias:
	.zero		0


//--------------------- .nv.global                --------------------------
	.section	.nv.global,"aw",@nobits
.nv.global:
	.type		_ZN39_INTERNAL_2f8a9d50_4_k_cu_855e4e58_27364cute1_E,@object
	.size		_ZN39_INTERNAL_2f8a9d50_4_k_cu_855e4e58_27364cute1_E,(_ZN39_INTERNAL_2f8a9d50_4_k_cu_855e4e58_27364cuda3std3__45__cpo6cbeginE - _ZN39_INTERNAL_2f8a9d50_4_k_cu_855e4e58_27364cute1_E)
_ZN39_INTERNAL_2f8a9d50_4_k_cu_855e4e58_27364cute1_E:
	.zero		1
	.type		_ZN39_INTERNAL_2f8a9d50_4_k_cu_855e4e58_27364cuda3std3__45__cpo6cbeginE,@object
	.size		_ZN39_INTERNAL_2f8a9d50_4_k_cu_855e4e58_27364cuda3std3__45__cpo6cbeginE,(_ZN39_INTERNAL_2f8a9d50_4_k_cu_855e4e58_27364cuda3std3__48in_placeE - _ZN39_INTERNAL_2f8a9d50_4_k_cu_855e4e58_27364cuda3std3__45__cpo6cbeginE)
_ZN39_INTERNAL_2f8a9d50_4_k_cu_855e4e58_27364cuda3std3__45__cpo6cbeginE:
	.zero		1
	.type		_ZN39_INTERNAL_2f8a9d50_4_k_cu_855e4e58_27364cuda3std3__48in_placeE,@object
	.size		_ZN39_INTERNAL_2f8a9d50_4_k_cu_855e4e58_27364cuda3std3__48in_placeE,(_ZN39_INTERNAL_2f8a9d50_4_k_cu_855e4e58_27364cuda3std6ranges3__45__cpo9iter_moveE - _ZN39_INTERNAL_2f8a9d50_4_k_cu_855e4e58_27364cuda3std3__48in_placeE)
_ZN39_INTERNAL_2f8a9d50_4_k_cu_855e4e58_27364cuda3std3__48in_placeE:
	.zero		1
	.type		_ZN39_INTERNAL_2f8a9d50_4_k_cu_855e4e58_27364cuda3std6ranges3__45__cpo9iter_moveE,@object
	.size		_ZN39_INTERNAL_2f8a9d50_4_k_cu_855e4e58_27364cuda3std6ranges3__45__cpo9iter_moveE,(_ZN39_INTERNAL_2f8a9d50_4_k_cu_855e4e58_27364cuda3std3__45__cpo5beginE - _ZN39_INTERNAL_2f8a9d50_4_k_cu_855e4e58_27364cuda3std6ranges3__45__cpo9iter_moveE)
_ZN39_INTERNAL_2f8a9d50_4_k_cu_855e4e58_27364cuda3std6ranges3__45__cpo9iter_moveE:
	.zero		1
	.type		_ZN39_INTERNAL_2f8a9d50_4_k_cu_855e4e58_27364cuda3std3__45__cpo5beginE,@object
	.size		_ZN39_INTERNAL_2f8a9d50_4_k_cu_855e4e58_27364cuda3std3__45__cpo5beginE,(_ZN39_INTERNAL_2f8a9d50_4_k_cu_855e4e58_27364cuda3std3__441_GLOBAL__N__2f8a9d50_4_k_cu_855e4e58_27366ignoreE - _ZN39_INTERNAL_2f8a9d50_4_k_cu_855e4e58_27364cuda3std3__45__cpo5beginE)
_ZN39_INTERNAL_2f8a9d50_4_k_cu_855e4e58_27364cuda3std3__45__cpo5beginE:
	.zero		1
	.type		_ZN39_INTERNAL_2f8a9d50_4_k_cu_855e4e58_27364cuda3std3__441_GLOBAL__N__2f8a9d50_4_k_cu_855e4e58_27366ignoreE,@object
	.size		_ZN39_INTERNAL_2f8a9d50_4_k_cu_855e4e58_27364cuda3std3__441_GLOBAL__N__2f8a9d50_4_k_cu_855e4e58_27366ignoreE,(_ZN39_INTERNAL_2f8a9d50_4_k_cu_855e4e58_27364cute7productE - _ZN39_INTERNAL_2f8a9d50_4_k_cu_855e4e58_27364cuda3std3__441_GLOBAL__N__2f8a9d50_4_k_cu_855e4e58_27366ignoreE)
_ZN39_INTERNAL_2f8a9d50_4_k_cu_855e4e58_27364cuda3std3__441_GLOBAL__N__2f8a9d50_4_k_cu_855e4e58_27366ignoreE:
	.zero		1
	.type		_ZN39_INTERNAL_2f8a9d50_4_k_cu_855e4e58_27364cute7productE,@object
	.size		_ZN39_INTERNAL_2f8a9d50_4_k_cu_855e4e58_27364cute7productE,(_ZN39_INTERNAL_2f8a9d50_4_k_cu_855e4e58_27364cuda3std3__45__cpo3endE - _ZN39_INTERNAL_2f8a9d50_4_k_cu_855e4e58_27364cute7productE)
_ZN39_INTERNAL_2f8a9d50_4_k_cu_855e4e58_27364cute7productE:
	.zero		1
	.type		_ZN39_INTERNAL_2f8a9d50_4_k_cu_855e4e58_27364cuda3std3__45__cpo3endE,@object
	.size		_ZN39_INTERNAL_2f8a9d50_4_k_cu_855e4e58_27364cuda3std3__45__cpo3endE,(_ZN39_INTERNAL_2f8a9d50_4_k_cu_855e4e58_27364cuda3std3__419piecewise_constructE - _ZN39_INTERNAL_2f8a9d50_4_k_cu_855e4e58_27364cuda3std3__45__cpo3endE)
_ZN39_INTERNAL_2f8a9d50_4_k_cu_855e4e58_27364cuda3std3__45__cpo3endE:
	.zero		1
	.type		_ZN39_INTERNAL_2f8a9d50_4_k_cu_855e4e58_27364cuda3std3__419piecewise_constructE,@object
	.size		_ZN39_INTERNAL_2f8a9d50_4_k_cu_855e4e58_27364cuda3std3__419piecewise_constructE,(_ZN39_INTERNAL_2f8a9d50_4_k_cu_855e4e58_27364cuda3std3__45__cpo4cendE - _ZN39_INTERNAL_2f8a9d50_4_k_cu_855e4e58_27364cuda3std3__419piecewise_constructE)
_ZN39_INTERNAL_2f8a9d50_4_k_cu_855e4e58_27364cuda3std3__419piecewise_constructE:
	.zero		1
	.type		_ZN39_INTERNAL_2f8a9d50_4_k_cu_855e4e58_27364cuda3std3__45__cpo4cendE,@object
	.size		_ZN39_INTERNAL_2f8a9d50_4_k_cu_855e4e58_27364cuda3std3__45__cpo4cendE,(_ZN39_INTERNAL_2f8a9d50_4_k_cu_855e4e58_27364cuda3std6ranges3__45__cpo4swapE - _ZN39_INTERNAL_2f8a9d50_4_k_cu_855e4e58_27364cuda3std3__45__cpo4cendE)
_ZN39_INTERNAL_2f8a9d50_4_k_cu_855e4e58_27364cuda3std3__45__cpo4cendE:
	.zero		1
	.type		_ZN39_INTERNAL_2f8a9d50_4_k_cu_855e4e58_27364cuda3std6ranges3__45__cpo4swapE,@object
	.size		_ZN39_INTERNAL_2f8a9d50_4_k_cu_855e4e58_27364cuda3std6ranges3__45__cpo4swapE,(.L_7 - _ZN39_INTERNAL_2f8a9d50_4_k_cu_855e4e58_27364cuda3std6ranges3__45__cpo4swapE)
_ZN39_INTERNAL_2f8a9d50_4_k_cu_855e4e58_27364cuda3std6ranges3__45__cpo4swapE:
	.zero		1
.L_7:


//--------------------- .nv.constant0._ZN7cutlass13device_kernelINS_4gemm6kernel13GemmUniversalIN4cute5tupleIJiiiiEEENS1_10collective13CollectiveMmaINS1_40MainloopSm90TmaGmmaWarpSpecializedSparseILi4ENS5_IJNS4_1CILi2EEENSA_ILi1EEESC_EEENS1_35KernelTmaWarpSpecializedCooperativeEEENS5_IJNSA_ILi128EEESG_SG_EEENS_10bfloat16_tENS5_IJNS4_6LayoutINS5_IJiNS5_IJSB_iEEEiEEENS5_IJlNS5_IJSC_SB_EEElEEEEENSJ_INS5_IJNS5_IJNS5_IJNSA_ILi8EEESB_NSA_ILi4EEEEEEiEEENS5_IJNS5_IJNSA_ILi16EEESB_SQ_EEEiEEEiEEENS5_IJNS5_IJNS5_IJSG_ST_NSA_ILi2048EEEEEENSA_ILi8192EEEEEENS5_IJNS5_IJSC_NSA_ILi1024EEENSA_ILi32EEEEEElEEElEEEEEEEESI_NS5_IJlSC_lEEENS4_8TiledMMAINS4_8MMA_AtomIJNS4_4SM904GMMA6SPARSE29GMMA_64x128x32_F32BF16BF16_SSILNS1C_5MajorE0ELS1F_0ELNS1C_7ScaleInE1ELS1G_1ELNS1C_9SparseSelE0EEEEEENSJ_ISD_NS5_IJSC_NSA_ILi0EEES1K_EEEEENS5_IJNS4_10UnderscoreES1N_S1N_EEEEENS4_13SM90_TMA_LOADENS4_14ComposedLayoutINS4_7SwizzleILi3ELi4ELi3EEENS4_25smem_sparse_ptr_flag_bitsILi2ELi16EEENSJ_INS5_IJNS5_IJSC_SP_EEENS5_IJSB_NSA_ILi64EEEEEEEEENS5_IJNS5_IJS1K_SG_EEESM_EEEEEEEvNS4_8identityENS4_23SM90_TMA_LOAD_MULTICASTENS1R_IS1T_NS4_18smem_ptr_flag_bitsILi16EEENSJ_INS5_IJSP_S1X_EEENS5_IJS1X_SC_EEEEEEEvS24_EENS_8epilogue10collective6detail29Sm90TmaWarpSpecializedAdapterINS2E_15DefaultEpilogueIfNS5_IJSC_llEEES2I_NS2D_6thread17LinearCombinationIfLi1EffLNS2J_9ScaleType4KindE0ELNS_15FloatRoundStyleE2EfEENS1_15EpilogueDefaultEEEEEvvEEEEvNT_6ParamsE --------------------------
	.section	.nv.constant0._ZN7cutlass13device_kernelINS_4gemm6kernel13GemmUniversalIN4cute5tupleIJiiiiEEENS1_10collective13CollectiveMmaINS1_40MainloopSm90TmaGmmaWarpSpecializedSparseILi4ENS5_IJNS4_1CILi2EEENSA_ILi1EEESC_EEENS1_35KernelTmaWarpSpecializedCooperativeEEENS5_IJNSA_ILi128EEESG_SG_EEENS_10bfloat16_tENS5_IJNS4_6LayoutINS5_IJiNS5_IJSB_iEEEiEEENS5_IJlNS5_IJSC_SB_EEElEEEEENSJ_INS5_IJNS5_IJNS5_IJNSA_ILi8EEESB_NSA_ILi4EEEEEEiEEENS5_IJNS5_IJNSA_ILi16EEESB_SQ_EEEiEEEiEEENS5_IJNS5_IJNS5_IJSG_ST_NSA_ILi2048EEEEEENSA_ILi8192EEEEEENS5_IJNS5_IJSC_NSA_ILi1024EEENSA_ILi32EEEEEElEEElEEEEEEEESI_NS5_IJlSC_lEEENS4_8TiledMMAINS4_8MMA_AtomIJNS4_4SM904GMMA6SPARSE29GMMA_64x128x32_F32BF16BF16_SSILNS1C_5MajorE0ELS1F_0ELNS1C_7ScaleInE1ELS1G_1ELNS1C_9SparseSelE0EEEEEENSJ_ISD_NS5_IJSC_NSA_ILi0EEES1K_EEEEENS5_IJNS4_10UnderscoreES1N_S1N_EEEEENS4_13SM90_TMA_LOADENS4_14ComposedLayoutINS4_7SwizzleILi3ELi4ELi3EEENS4_25smem_sparse_ptr_flag_bitsILi2ELi16EEENSJ_INS5_IJNS5_IJSC_SP_EEENS5_IJSB_NSA_ILi64EEEEEEEEENS5_IJNS5_IJS1K_SG_EEESM_EEEEEEEvNS4_8identityENS4_23SM90_TMA_LOAD_MULTICASTENS1R_IS1T_NS4_18smem_ptr_flag_bitsILi16EEENSJ_INS5_IJSP_S1X_EEENS5_IJS1X_SC_EEEEEEEvS24_EENS_8epilogue10collective6detail29Sm90TmaWarpSpecializedAdapterINS2E_15DefaultEpilogueIfNS5_IJSC_llEEES2I_NS2D_6thread17LinearCombinationIfLi1EffLNS2J_9ScaleType4KindE0ELNS_15FloatRoundStyleE2EfEENS1_15EpilogueDefaultEEEEEvvEEEEvNT_6ParamsE,"a",@progbits
	.sectionflags	@""
	.align	4
.nv.constant0._ZN7cutlass13device_kernelINS_4gemm6kernel13GemmUniversalIN4cute5tupleIJiiiiEEENS1_10collective13CollectiveMmaINS1_40MainloopSm90TmaGmmaWarpSpecializedSparseILi4ENS5_IJNS4_1CILi2EEENSA_ILi1EEESC_EEENS1_35KernelTmaWarpSpecializedCooperativeEEENS5_IJNSA_ILi128EEESG_SG_EEENS_10bfloat16_tENS5_IJNS4_6LayoutINS5_IJiNS5_IJSB_iEEEiEEENS5_IJlNS5_IJSC_SB_EEElEEEEENSJ_INS5_IJNS5_IJNS5_IJNSA_ILi8EEESB_NSA_ILi4EEEEEEiEEENS5_IJNS5_IJNSA_ILi16EEESB_SQ_EEEiEEEiEEENS5_IJNS5_IJNS5_IJSG_ST_NSA_ILi2048EEEEEENSA_ILi8192EEEEEENS5_IJNS5_IJSC_NSA_ILi1024EEENSA_ILi32EEEEEElEEElEEEEEEEESI_NS5_IJlSC_lEEENS4_8TiledMMAINS4_8MMA_AtomIJNS4_4SM904GMMA6SPARSE29GMMA_64x128x32_F32BF16BF16_SSILNS1C_5MajorE0ELS1F_0ELNS1C_7ScaleInE1ELS1G_1ELNS1C_9SparseSelE0EEEEEENSJ_ISD_NS5_IJSC_NSA_ILi0EEES1K_EEEEENS5_IJNS4_10UnderscoreES1N_S1N_EEEEENS4_13SM90_TMA_LOADENS4_14ComposedLayoutINS4_7SwizzleILi3ELi4ELi3EEENS4_25smem_sparse_ptr_flag_bitsILi2ELi16EEENSJ_INS5_IJNS5_IJSC_SP_EEENS5_IJSB_NSA_ILi64EEEEEEEEENS5_IJNS5_IJS1K_SG_EEESM_EEEEEEEvNS4_8identityENS4_23SM90_TMA_LOAD_MULTICASTENS1R_IS1T_NS4_18smem_ptr_flag_bitsILi16EEENSJ_INS5_IJSP_S1X_EEENS5_IJS1X_SC_EEEEEEEvS24_EENS_8epilogue10collective6detail29Sm90TmaWarpSpecializedAdapterINS2E_15DefaultEpilogueIfNS5_IJSC_llEEES2I_NS2D_6thread17LinearCombinationIfLi1EffLNS2J_9ScaleType4KindE0ELNS_15FloatRoundStyleE2EfEENS1_15EpilogueDefaultEEEEEvvEEEEvNT_6ParamsE:
	.zero		1920


//--------------------- SYMBOLS --------------------------

	.type		.nv.reservedSmem.offset0,@object
	.size		.nv.reservedSmem.offset0,0x4
